//
// Generated by NVIDIA NVVM Compiler
//
// Compiler Build ID: CL-36424714
// Cuda compilation tools, release 13.0, V13.0.88
// Based on NVVM 20.0.0
//

.version 9.0
.target sm_100
.address_size 64

	// .globl	_Z15MatrixTransposePfS_ii

.visible .entry _Z15MatrixTransposePfS_ii(
	.param .u64 .ptr .align 1 _Z15MatrixTransposePfS_ii_param_0,
	.param .u64 .ptr .align 1 _Z15MatrixTransposePfS_ii_param_1,
	.param .u32 _Z15MatrixTransposePfS_ii_param_2,
	.param .u32 _Z15MatrixTransposePfS_ii_param_3
)
{
	.reg .pred 	%p<4>;
	.reg .b32 	%r<15>;
	.reg .b32 	%f<2>;
	.reg .b64 	%rd<9>;

	ld.param.u64 	%rd1, [_Z15MatrixTransposePfS_ii_param_0];
	ld.param.u64 	%rd2, [_Z15MatrixTransposePfS_ii_param_1];
	ld.param.u32 	%r3, [_Z15MatrixTransposePfS_ii_param_2];
	ld.param.u32 	%r4, [_Z15MatrixTransposePfS_ii_param_3];
	mov.u32 	%r6, %tid.x;
	mov.u32 	%r7, %ctaid.x;
	mov.u32 	%r8, %ntid.x;
	mad.lo.s32 	%r9, %r7, %r8, %r6;
	mov.u32 	%r10, %tid.y;
	mov.u32 	%r11, %ctaid.y;
	mov.u32 	%r12, %ntid.y;
	mad.lo.s32 	%r13, %r11, %r12, %r10;
	mad.lo.s32 	%r1, %r4, %r9, %r13;
	mad.lo.s32 	%r2, %r3, %r13, %r9;
	setp.ge.s32 	%p1, %r9, %r3;
	setp.ge.s32 	%p2, %r13, %r4;
	or.pred  	%p3, %p1, %p2;
	@%p3 bra 	$L__BB0_2;
	cvta.to.global.u64 	%rd3, %rd1;
	cvta.to.global.u64 	%rd4, %rd2;
	mul.wide.s32 	%rd5, %r1, 4;
	add.s64 	%rd6, %rd3, %rd5;
	ld.global.f32 	%f1, [%rd6];
	mul.wide.s32 	%rd7, %r2, 4;
	add.s64 	%rd8, %rd4, %rd7;
	st.global.f32 	[%rd8], %f1;
$L__BB0_2:
	ret;

}
	// .globl	_Z9MatrixMulPfS_S_iii
.visible .entry _Z9MatrixMulPfS_S_iii(
	.param .u64 .ptr .align 1 _Z9MatrixMulPfS_S_iii_param_0,
	.param .u64 .ptr .align 1 _Z9MatrixMulPfS_S_iii_param_1,
	.param .u64 .ptr .align 1 _Z9MatrixMulPfS_S_iii_param_2,
	.param .u32 _Z9MatrixMulPfS_S_iii_param_3,
	.param .u32 _Z9MatrixMulPfS_S_iii_param_4,
	.param .u32 _Z9MatrixMulPfS_S_iii_param_5
)
{
	.reg .pred 	%p<13>;
	.reg .b32 	%r<78>;
	.reg .b32 	%f<65>;
	.reg .b64 	%rd<53>;

	ld.param.u64 	%rd7, [_Z9MatrixMulPfS_S_iii_param_0];
	ld.param.u64 	%rd8, [_Z9MatrixMulPfS_S_iii_param_1];
	ld.param.u64 	%rd6, [_Z9MatrixMulPfS_S_iii_param_2];
	ld.param.u32 	%r32, [_Z9MatrixMulPfS_S_iii_param_3];
	ld.param.u32 	%r30, [_Z9MatrixMulPfS_S_iii_param_4];
	ld.param.u32 	%r31, [_Z9MatrixMulPfS_S_iii_param_5];
	cvta.to.global.u64 	%rd1, %rd8;
	cvta.to.global.u64 	%rd2, %rd7;
	mov.u32 	%r34, %ctaid.y;
	mov.u32 	%r35, %ntid.y;
	mov.u32 	%r36, %tid.y;
	mad.lo.s32 	%r37, %r34, %r35, %r36;
	mov.u32 	%r38, %ctaid.x;
	mov.u32 	%r39, %ntid.x;
	mov.u32 	%r40, %tid.x;
	mad.lo.s32 	%r2, %r38, %r39, %r40;
	setp.ge.s32 	%p1, %r2, %r31;
	setp.ge.s32 	%p2, %r37, %r32;
	or.pred  	%p3, %p1, %p2;
	@%p3 bra 	$L__BB1_15;
	setp.lt.s32 	%p4, %r30, 1;
	mov.f32 	%f64, 0f00000000;
	@%p4 bra 	$L__BB1_14;
	mul.lo.s32 	%r3, %r30, %r37;
	and.b32  	%r4, %r30, 7;
	setp.lt.u32 	%p5, %r30, 8;
	mov.b32 	%r72, 0;
	mov.u32 	%r77, %r72;
	@%p5 bra 	$L__BB1_5;
	and.b32  	%r72, %r30, 2147483640;
	neg.s32 	%r66, %r72;
	shl.b32 	%r7, %r31, 3;
	mul.wide.u32 	%rd9, %r3, 4;
	add.s64 	%rd10, %rd9, %rd2;
	add.s64 	%rd52, %rd10, 16;
	mov.b32 	%r77, 0;
	mul.wide.s32 	%rd13, %r31, 4;
	mov.u32 	%r65, %r2;
$L__BB1_4:
	.pragma "nounroll";
	ld.global.f32 	%f4, [%rd52+-16];
	mul.wide.s32 	%rd11, %r65, 4;
	add.s64 	%rd12, %rd1, %rd11;
	ld.global.f32 	%f5, [%rd12];
	cvt.rn.f32.s32 	%f6, %r77;
	fma.rn.f32 	%f7, %f4, %f5, %f6;
	cvt.rzi.s32.f32 	%r44, %f7;
	ld.global.f32 	%f8, [%rd52+-12];
	add.s64 	%rd14, %rd12, %rd13;
	ld.global.f32 	%f9, [%rd14];
	cvt.rn.f32.s32 	%f10, %r44;
	fma.rn.f32 	%f11, %f8, %f9, %f10;
	cvt.rzi.s32.f32 	%r45, %f11;
	ld.global.f32 	%f12, [%rd52+-8];
	add.s64 	%rd15, %rd14, %rd13;
	ld.global.f32 	%f13, [%rd15];
	cvt.rn.f32.s32 	%f14, %r45;
	fma.rn.f32 	%f15, %f12, %f13, %f14;
	cvt.rzi.s32.f32 	%r46, %f15;
	ld.global.f32 	%f16, [%rd52+-4];
	add.s64 	%rd16, %rd15, %rd13;
	ld.global.f32 	%f17, [%rd16];
	cvt.rn.f32.s32 	%f18, %r46;
	fma.rn.f32 	%f19, %f16, %f17, %f18;
	cvt.rzi.s32.f32 	%r47, %f19;
	ld.global.f32 	%f20, [%rd52];
	add.s64 	%rd17, %rd16, %rd13;
	ld.global.f32 	%f21, [%rd17];
	cvt.rn.f32.s32 	%f22, %r47;
	fma.rn.f32 	%f23, %f20, %f21, %f22;
	cvt.rzi.s32.f32 	%r48, %f23;
	ld.global.f32 	%f24, [%rd52+4];
	add.s64 	%rd18, %rd17, %rd13;
	ld.global.f32 	%f25, [%rd18];
	cvt.rn.f32.s32 	%f26, %r48;
	fma.rn.f32 	%f27, %f24, %f25, %f26;
	cvt.rzi.s32.f32 	%r49, %f27;
	ld.global.f32 	%f28, [%rd52+8];
	add.s64 	%rd19, %rd18, %rd13;
	ld.global.f32 	%f29, [%rd19];
	cvt.rn.f32.s32 	%f30, %r49;
	fma.rn.f32 	%f31, %f28, %f29, %f30;
	cvt.rzi.s32.f32 	%r50, %f31;
	ld.global.f32 	%f32, [%rd52+12];
	add.s64 	%rd20, %rd19, %rd13;
	ld.global.f32 	%f33, [%rd20];
	cvt.rn.f32.s32 	%f34, %r50;
	fma.rn.f32 	%f35, %f32, %f33, %f34;
	cvt.rzi.s32.f32 	%r77, %f35;
	add.s32 	%r66, %r66, 8;
	add.s32 	%r65, %r65, %r7;
	add.s64 	%rd52, %rd52, 32;
	setp.ne.s32 	%p6, %r66, 0;
	@%p6 bra 	$L__BB1_4;
$L__BB1_5:
	setp.eq.s32 	%p7, %r4, 0;
	@%p7 bra 	$L__BB1_13;
	and.b32  	%r17, %r30, 3;
	setp.lt.u32 	%p8, %r4, 4;
	@%p8 bra 	$L__BB1_8;
	add.s32 	%r52, %r72, %r3;
	mul.wide.u32 	%rd21, %r52, 4;
	add.s64 	%rd22, %rd2, %rd21;
	ld.global.f32 	%f36, [%rd22];
	mad.lo.s32 	%r53, %r72, %r31, %r2;
	mul.wide.s32 	%rd23, %r53, 4;
	add.s64 	%rd24, %rd1, %rd23;
	ld.global.f32 	%f37, [%rd24];
	cvt.rn.f32.s32 	%f38, %r77;
	fma.rn.f32 	%f39, %f36, %f37, %f38;
	cvt.rzi.s32.f32 	%r54, %f39;
	cvt.u64.u32 	%rd25, %r3;
	cvt.u64.u32 	%rd26, %r72;
	add.s64 	%rd27, %rd26, %rd25;
	shl.b64 	%rd28, %rd27, 2;
	add.s64 	%rd29, %rd2, %rd28;
	ld.global.f32 	%f40, [%rd29+4];
	mul.wide.s32 	%rd30, %r31, 4;
	add.s64 	%rd31, %rd24, %rd30;
	ld.global.f32 	%f41, [%rd31];
	cvt.rn.f32.s32 	%f42, %r54;
	fma.rn.f32 	%f43, %f40, %f41, %f42;
	cvt.rzi.s32.f32 	%r55, %f43;
	ld.global.f32 	%f44, [%rd29+8];
	add.s64 	%rd32, %rd31, %rd30;
	ld.global.f32 	%f45, [%rd32];
	cvt.rn.f32.s32 	%f46, %r55;
	fma.rn.f32 	%f47, %f44, %f45, %f46;
	cvt.rzi.s32.f32 	%r56, %f47;
	ld.global.f32 	%f48, [%rd29+12];
	add.s64 	%rd33, %rd32, %rd30;
	ld.global.f32 	%f49, [%rd33];
	cvt.rn.f32.s32 	%f50, %r56;
	fma.rn.f32 	%f51, %f48, %f49, %f50;
	cvt.rzi.s32.f32 	%r77, %f51;
	add.s32 	%r72, %r72, 4;
$L__BB1_8:
	setp.eq.s32 	%p9, %r17, 0;
	@%p9 bra 	$L__BB1_13;
	setp.eq.s32 	%p10, %r17, 1;
	@%p10 bra 	$L__BB1_11;
	add.s32 	%r58, %r72, %r3;
	mul.wide.u32 	%rd34, %r58, 4;
	add.s64 	%rd35, %rd2, %rd34;
	ld.global.f32 	%f52, [%rd35];
	mad.lo.s32 	%r59, %r72, %r31, %r2;
	mul.wide.s32 	%rd36, %r59, 4;
	add.s64 	%rd37, %rd1, %rd36;
	ld.global.f32 	%f53, [%rd37];
	cvt.rn.f32.s32 	%f54, %r77;
	fma.rn.f32 	%f55, %f52, %f53, %f54;
	cvt.rzi.s32.f32 	%r60, %f55;
	cvt.u64.u32 	%rd38, %r3;
	cvt.u64.u32 	%rd39, %r72;
	add.s64 	%rd40, %rd39, %rd38;
	shl.b64 	%rd41, %rd40, 2;
	add.s64 	%rd42, %rd2, %rd41;
	ld.global.f32 	%f56, [%rd42+4];
	mul.wide.s32 	%rd43, %r31, 4;
	add.s64 	%rd44, %rd37, %rd43;
	ld.global.f32 	%f57, [%rd44];
	cvt.rn.f32.s32 	%f58, %r60;
	fma.rn.f32 	%f59, %f56, %f57, %f58;
	cvt.rzi.s32.f32 	%r77, %f59;
	add.s32 	%r72, %r72, 2;
$L__BB1_11:
	and.b32  	%r61, %r30, 1;
	setp.eq.b32 	%p11, %r61, 1;
	not.pred 	%p12, %p11;
	@%p12 bra 	$L__BB1_13;
	add.s32 	%r62, %r72, %r3;
	mul.wide.u32 	%rd45, %r62, 4;
	add.s64 	%rd46, %rd2, %rd45;
	ld.global.f32 	%f60, [%rd46];
	mad.lo.s32 	%r63, %r72, %r31, %r2;
	mul.wide.s32 	%rd47, %r63, 4;
	add.s64 	%rd48, %rd1, %rd47;
	ld.global.f32 	%f61, [%rd48];
	cvt.rn.f32.s32 	%f62, %r77;
	fma.rn.f32 	%f63, %f60, %f61, %f62;
	cvt.rzi.s32.f32 	%r77, %f63;
$L__BB1_13:
	cvt.rn.f32.s32 	%f64, %r77;
$L__BB1_14:
	mad.lo.s32 	%r64, %r31, %r37, %r2;
	cvta.to.global.u64 	%rd49, %rd6;
	mul.wide.s32 	%rd50, %r64, 4;
	add.s64 	%rd51, %rd49, %rd50;
	st.global.f32 	[%rd51], %f64;
$L__BB1_15:
	ret;

}
	// .globl	_Z6MatAddPfS_S_ii
.visible .entry _Z6MatAddPfS_S_ii(
	.param .u64 .ptr .align 1 _Z6MatAddPfS_S_ii_param_0,
	.param .u64 .ptr .align 1 _Z6MatAddPfS_S_ii_param_1,
	.param .u64 .ptr .align 1 _Z6MatAddPfS_S_ii_param_2,
	.param .u32 _Z6MatAddPfS_S_ii_param_3,
	.param .u32 _Z6MatAddPfS_S_ii_param_4
)
{
	.reg .pred 	%p<4>;
	.reg .b32 	%r<14>;
	.reg .b32 	%f<4>;
	.reg .b64 	%rd<11>;

	ld.param.u64 	%rd1, [_Z6MatAddPfS_S_ii_param_0];
	ld.param.u64 	%rd2, [_Z6MatAddPfS_S_ii_param_1];
	ld.param.u64 	%rd3, [_Z6MatAddPfS_S_ii_param_2];
	ld.param.u32 	%r2, [_Z6MatAddPfS_S_ii_param_3];
	ld.param.u32 	%r3, [_Z6MatAddPfS_S_ii_param_4];
	mov.u32 	%r5, %tid.x;
	mov.u32 	%r6, %ctaid.x;
	mov.u32 	%r7, %ntid.x;
	mad.lo.s32 	%r8, %r6, %r7, %r5;
	mov.u32 	%r9, %tid.y;
	mov.u32 	%r10, %ctaid.y;
	mov.u32 	%r11, %ntid.y;
	mad.lo.s32 	%r12, %r10, %r11, %r9;
	mad.lo.s32 	%r1, %r3, %r8, %r12;
	setp.ge.s32 	%p1, %r8, %r2;
	setp.ge.s32 	%p2, %r12, %r3;
	or.pred  	%p3, %p1, %p2;
	@%p3 bra 	$L__BB2_2;
	cvta.to.global.u64 	%rd4, %rd1;
	cvta.to.global.u64 	%rd5, %rd2;
	cvta.to.global.u64 	%rd6, %rd3;
	mul.wide.s32 	%rd7, %r1, 4;
	add.s64 	%rd8, %rd4, %rd7;
	ld.global.f32 	%f1, [%rd8];
	add.s64 	%rd9, %rd5, %rd7;
	ld.global.f32 	%f2, [%rd9];
	add.f32 	%f3, %f1, %f2;
	add.s64 	%rd10, %rd6, %rd7;
	st.global.f32 	[%rd10], %f3;
$L__BB2_2:
	ret;

}
	// .globl	_Z3MulPfS_S_ii
.visible .entry _Z3MulPfS_S_ii(
	.param .u64 .ptr .align 1 _Z3MulPfS_S_ii_param_0,
	.param .u64 .ptr .align 1 _Z3MulPfS_S_ii_param_1,
	.param .u64 .ptr .align 1 _Z3MulPfS_S_ii_param_2,
	.param .u32 _Z3MulPfS_S_ii_param_3,
	.param .u32 _Z3MulPfS_S_ii_param_4
)
{
	.reg .pred 	%p<4>;
	.reg .b32 	%r<14>;
	.reg .b32 	%f<4>;
	.reg .b64 	%rd<11>;

	ld.param.u64 	%rd1, [_Z3MulPfS_S_ii_param_0];
	ld.param.u64 	%rd2, [_Z3MulPfS_S_ii_param_1];
	ld.param.u64 	%rd3, [_Z3MulPfS_S_ii_param_2];
	ld.param.u32 	%r2, [_Z3MulPfS_S_ii_param_3];
	ld.param.u32 	%r3, [_Z3MulPfS_S_ii_param_4];
	mov.u32 	%r5, %tid.x;
	mov.u32 	%r6, %ctaid.x;
	mov.u32 	%r7, %ntid.x;
	mad.lo.s32 	%r8, %r6, %r7, %r5;
	mov.u32 	%r9, %tid.y;
	mov.u32 	%r10, %ctaid.y;
	mov.u32 	%r11, %ntid.y;
	mad.lo.s32 	%r12, %r10, %r11, %r9;
	mad.lo.s32 	%r1, %r3, %r8, %r12;
	setp.ge.s32 	%p1, %r8, %r2;
	setp.ge.s32 	%p2, %r12, %r3;
	or.pred  	%p3, %p1, %p2;
	@%p3 bra 	$L__BB3_2;
	cvta.to.global.u64 	%rd4, %rd1;
	cvta.to.global.u64 	%rd5, %rd2;
	cvta.to.global.u64 	%rd6, %rd3;
	mul.wide.s32 	%rd7, %r1, 4;
	add.s64 	%rd8, %rd4, %rd7;
	ld.global.f32 	%f1, [%rd8];
	add.s64 	%rd9, %rd5, %rd7;
	ld.global.f32 	%f2, [%rd9];
	mul.f32 	%f3, %f1, %f2;
	add.s64 	%rd10, %rd6, %rd7;
	st.global.f32 	[%rd10], %f3;
$L__BB3_2:
	ret;

}
	// .globl	_Z3divPfS_S_ii
.visible .entry _Z3divPfS_S_ii(
	.param .u64 .ptr .align 1 _Z3divPfS_S_ii_param_0,
	.param .u64 .ptr .align 1 _Z3divPfS_S_ii_param_1,
	.param .u64 .ptr .align 1 _Z3divPfS_S_ii_param_2,
	.param .u32 _Z3divPfS_S_ii_param_3,
	.param .u32 _Z3divPfS_S_ii_param_4
)
{
	.reg .pred 	%p<4>;
	.reg .b32 	%r<14>;
	.reg .b32 	%f<4>;
	.reg .b64 	%rd<11>;

	ld.param.u64 	%rd1, [_Z3divPfS_S_ii_param_0];
	ld.param.u64 	%rd2, [_Z3divPfS_S_ii_param_1];
	ld.param.u64 	%rd3, [_Z3divPfS_S_ii_param_2];
	ld.param.u32 	%r2, [_Z3divPfS_S_ii_param_3];
	ld.param.u32 	%r3, [_Z3divPfS_S_ii_param_4];
	mov.u32 	%r5, %tid.x;
	mov.u32 	%r6, %ctaid.x;
	mov.u32 	%r7, %ntid.x;
	mad.lo.s32 	%r8, %r6, %r7, %r5;
	mov.u32 	%r9, %tid.y;
	mov.u32 	%r10, %ctaid.y;
	mov.u32 	%r11, %ntid.y;
	mad.lo.s32 	%r12, %r10, %r11, %r9;
	mad.lo.s32 	%r1, %r3, %r8, %r12;
	setp.ge.s32 	%p1, %r8, %r2;
	setp.ge.s32 	%p2, %r12, %r3;
	or.pred  	%p3, %p1, %p2;
	@%p3 bra 	$L__BB4_2;
	cvta.to.global.u64 	%rd4, %rd1;
	cvta.to.global.u64 	%rd5, %rd2;
	cvta.to.global.u64 	%rd6, %rd3;
	mul.wide.s32 	%rd7, %r1, 4;
	add.s64 	%rd8, %rd4, %rd7;
	ld.global.f32 	%f1, [%rd8];
	add.s64 	%rd9, %rd5, %rd7;
	ld.global.f32 	%f2, [%rd9];
	div.rn.f32 	%f3, %f1, %f2;
	add.s64 	%rd10, %rd6, %rd7;
	st.global.f32 	[%rd10], %f3;
$L__BB4_2:
	ret;

}
	// .globl	_Z6MatSubPfS_S_ii
.visible .entry _Z6MatSubPfS_S_ii(
	.param .u64 .ptr .align 1 _Z6MatSubPfS_S_ii_param_0,
	.param .u64 .ptr .align 1 _Z6MatSubPfS_S_ii_param_1,
	.param .u64 .ptr .align 1 _Z6MatSubPfS_S_ii_param_2,
	.param .u32 _Z6MatSubPfS_S_ii_param_3,
	.param .u32 _Z6MatSubPfS_S_ii_param_4
)
{
	.reg .pred 	%p<4>;
	.reg .b32 	%r<14>;
	.reg .b32 	%f<4>;
	.reg .b64 	%rd<11>;

	ld.param.u64 	%rd1, [_Z6MatSubPfS_S_ii_param_0];
	ld.param.u64 	%rd2, [_Z6MatSubPfS_S_ii_param_1];
	ld.param.u64 	%rd3, [_Z6MatSubPfS_S_ii_param_2];
	ld.param.u32 	%r2, [_Z6MatSubPfS_S_ii_param_3];
	ld.param.u32 	%r3, [_Z6MatSubPfS_S_ii_param_4];
	mov.u32 	%r5, %tid.x;
	mov.u32 	%r6, %ctaid.x;
	mov.u32 	%r7, %ntid.x;
	mad.lo.s32 	%r8, %r6, %r7, %r5;
	mov.u32 	%r9, %tid.y;
	mov.u32 	%r10, %ctaid.y;
	mov.u32 	%r11, %ntid.y;
	mad.lo.s32 	%r12, %r10, %r11, %r9;
	mad.lo.s32 	%r1, %r3, %r8, %r12;
	setp.ge.s32 	%p1, %r8, %r2;
	setp.ge.s32 	%p2, %r12, %r3;
	or.pred  	%p3, %p1, %p2;
	@%p3 bra 	$L__BB5_2;
	cvta.to.global.u64 	%rd4, %rd1;
	cvta.to.global.u64 	%rd5, %rd2;
	cvta.to.global.u64 	%rd6, %rd3;
	mul.wide.s32 	%rd7, %r1, 4;
	add.s64 	%rd8, %rd4, %rd7;
	ld.global.f32 	%f1, [%rd8];
	add.s64 	%rd9, %rd5, %rd7;
	ld.global.f32 	%f2, [%rd9];
	sub.f32 	%f3, %f1, %f2;
	add.s64 	%rd10, %rd6, %rd7;
	st.global.f32 	[%rd10], %f3;
$L__BB5_2:
	ret;

}


// ===== COMPILED SASS (sm_100) =====

	.target	sm_100

	.elftype	@"ET_EXEC"


//--------------------- .note.nv.tkinfo           --------------------------
	.section	.note.nv.tkinfo,"",@"SHT_NOTE"
	.sectionflags	@"SHF_NOTE_NV_TKINFO"
	.tkinfo
        /*0018*/ 	.word	0x00000002
        /*0030*/ 	.string	""
        /*0030*/ 	.string	"ptxas"
        /*0030*/ 	.string	"Cuda compilation tools, release 13.0, V13.0.88"
        /*0030*/ 	.string	"Build cuda_13.0.r13.0/compiler.36424714_0"
        /*0030*/ 	.string	"-arch sm_100 -m 64 "



//--------------------- .note.nv.cuinfo           --------------------------
	.section	.note.nv.cuinfo,"",@"SHT_NOTE"
	.sectionflags	@"SHF_NOTE_NV_CUINFO"
        /*0018*/ 	.short	0x0002
        /*001a*/ 	.short	0x0064
        /*001c*/ 	.short	0x0082
	.zero		2


//--------------------- .nv.info                  --------------------------
	.section	.nv.info,"",@"SHT_CUDA_INFO"
	.align	4


	//----- nvinfo : EIATTR_REGCOUNT
	.align		4
        /*0000*/ 	.byte	0x04, 0x2f
        /*0002*/ 	.short	(.L_1 - .L_0)
	.align		4
.L_0:
        /*0004*/ 	.word	index@(_Z15MatrixTransposePfS_ii)
        /*0008*/ 	.word	0x0000000a


	//----- nvinfo : EIATTR_FRAME_SIZE
	.align		4
.L_1:
        /*000c*/ 	.byte	0x04, 0x11
        /*000e*/ 	.short	(.L_3 - .L_2)
	.align		4
.L_2:
        /*0010*/ 	.word	index@(_Z15MatrixTransposePfS_ii)
        /*0014*/ 	.word	0x00000000


	//----- nvinfo : EIATTR_REGCOUNT
	.align		4
.L_3:
        /*0018*/ 	.byte	0x04, 0x2f
        /*001a*/ 	.short	(.L_5 - .L_4)
	.align		4
.L_4:
        /*001c*/ 	.word	index@(_Z9MatrixMulPfS_S_iii)
        /*0020*/ 	.word	0x00000020


	//----- nvinfo : EIATTR_FRAME_SIZE
	.align		4
.L_5:
        /*0024*/ 	.byte	0x04, 0x11
        /*0026*/ 	.short	(.L_7 - .L_6)
	.align		4
.L_6:
        /*0028*/ 	.word	index@(_Z9MatrixMulPfS_S_iii)
        /*002c*/ 	.word	0x00000000


	//----- nvinfo : EIATTR_REGCOUNT
	.align		4
.L_7:
        /*0030*/ 	.byte	0x04, 0x2f
        /*0032*/ 	.short	(.L_9 - .L_8)
	.align		4
.L_8:
        /*0034*/ 	.word	index@(_Z6MatAddPfS_S_ii)
        /*0038*/ 	.word	0x0000000c


	//----- nvinfo : EIATTR_FRAME_SIZE
	.align		4
.L_9:
        /*003c*/ 	.byte	0x04, 0x11
        /*003e*/ 	.short	(.L_11 - .L_10)
	.align		4
.L_10:
        /*0040*/ 	.word	index@(_Z6MatAddPfS_S_ii)
        /*0044*/ 	.word	0x00000000


	//----- nvinfo : EIATTR_REGCOUNT
	.align		4
.L_11:
        /*0048*/ 	.byte	0x04, 0x2f
        /*004a*/ 	.short	(.L_13 - .L_12)
	.align		4
.L_12:
        /*004c*/ 	.word	index@(_Z3MulPfS_S_ii)
        /*0050*/ 	.word	0x0000000c


	//----- nvinfo : EIATTR_FRAME_SIZE
	.align		4
.L_13:
        /*0054*/ 	.byte	0x04, 0x11
        /*0056*/ 	.short	(.L_15 - .L_14)
	.align		4
.L_14:
        /*0058*/ 	.word	index@(_Z3MulPfS_S_ii)
        /*005c*/ 	.word	0x00000000


	//----- nvinfo : EIATTR_REGCOUNT
	.align		4
.L_15:
        /*0060*/ 	.byte	0x04, 0x2f
        /*0062*/ 	.short	(.L_17 - .L_16)
	.align		4
.L_16:
        /*0064*/ 	.word	index@(_Z3divPfS_S_ii)
        /*0068*/ 	.word	0x00000010


	//----- nvinfo : EIATTR_FRAME_SIZE
	.align		4
.L_17:
        /*006c*/ 	.byte	0x04, 0x11
        /*006e*/ 	.short	(.L_19 - .L_18)
	.align		4
.L_18:
        /*0070*/ 	.word	index@($__internal_0_$__cuda_sm3x_div_rn_noftz_f32_slowpath)
        /*0074*/ 	.word	0x00000000


	//----- nvinfo : EIATTR_FRAME_SIZE
	.align		4
.L_19:
        /*0078*/ 	.byte	0x04, 0x11
        /*007a*/ 	.short	(.L_21 - .L_20)
	.align		4
.L_20:
        /*007c*/ 	.word	index@(_Z3divPfS_S_ii)
        /*0080*/ 	.word	0x00000000


	//----- nvinfo : EIATTR_REGCOUNT
	.align		4
.L_21:
        /*0084*/ 	.byte	0x04, 0x2f
        /*0086*/ 	.short	(.L_23 - .L_22)
	.align		4
.L_22:
        /*0088*/ 	.word	index@(_Z6MatSubPfS_S_ii)
        /*008c*/ 	.word	0x0000000c


	//----- nvinfo : EIATTR_FRAME_SIZE
	.align		4
.L_23:
        /*0090*/ 	.byte	0x04, 0x11
        /*0092*/ 	.short	(.L_25 - .L_24)
	.align		4
.L_24:
        /*0094*/ 	.word	index@(_Z6MatSubPfS_S_ii)
        /*0098*/ 	.word	0x00000000


	//----- nvinfo : EIATTR_MIN_STACK_SIZE
	.align		4
.L_25:
        /*009c*/ 	.byte	0x04, 0x12
        /*009e*/ 	.short	(.L_27 - .L_26)
	.align		4
.L_26:
        /*00a0*/ 	.word	index@(_Z6MatSubPfS_S_ii)
        /*00a4*/ 	.word	0x00000000


	//----- nvinfo : EIATTR_MIN_STACK_SIZE
	.align		4
.L_27:
        /*00a8*/ 	.byte	0x04, 0x12
        /*00aa*/ 	.short	(.L_29 - .L_28)
	.align		4
.L_28:
        /*00ac*/ 	.word	index@(_Z3divPfS_S_ii)
        /*00b0*/ 	.word	0x00000000


	//----- nvinfo : EIATTR_MIN_STACK_SIZE
	.align		4
.L_29:
        /*00b4*/ 	.byte	0x04, 0x12
        /*00b6*/ 	.short	(.L_31 - .L_30)
	.align		4
.L_30:
        /*00b8*/ 	.word	index@(_Z3MulPfS_S_ii)
        /*00bc*/ 	.word	0x00000000


	//----- nvinfo : EIATTR_MIN_STACK_SIZE
	.align		4
.L_31:
        /*00c0*/ 	.byte	0x04, 0x12
        /*00c2*/ 	.short	(.L_33 - .L_32)
	.align		4
.L_32:
        /*00c4*/ 	.word	index@(_Z6MatAddPfS_S_ii)
        /*00c8*/ 	.word	0x00000000


	//----- nvinfo : EIATTR_MIN_STACK_SIZE
	.align		4
.L_33:
        /*00cc*/ 	.byte	0x04, 0x12
        /*00ce*/ 	.short	(.L_35 - .L_34)
	.align		4
.L_34:
        /*00d0*/ 	.word	index@(_Z9MatrixMulPfS_S_iii)
        /*00d4*/ 	.word	0x00000000


	//----- nvinfo : EIATTR_MIN_STACK_SIZE
	.align		4
.L_35:
        /*00d8*/ 	.byte	0x04, 0x12
        /*00da*/ 	.short	(.L_37 - .L_36)
	.align		4
.L_36:
        /*00dc*/ 	.word	index@(_Z15MatrixTransposePfS_ii)
        /*00e0*/ 	.word	0x00000000
.L_37:


//--------------------- .nv.compat                --------------------------
	.section	.nv.compat,"",@"SHT_CUDA_COMPAT_INFO"
	.align	4
        /*0000*/ 	.byte	0x02, 0x09, 0x00, 0x00, 0x02, 0x02, 0x01, 0x00, 0x02, 0x05, 0x05, 0x00, 0x03, 0x07, 0x01, 0x01
        /*0010*/ 	.byte	0x02, 0x03, 0x00, 0x00, 0x02, 0x06, 0x01, 0x00, 0x04, 0x0b, 0x08, 0x00, 0x01, 0x00, 0x00, 0x00
        /*0020*/ 	.byte	0x00, 0x00, 0x00, 0x00


//--------------------- .nv.info._Z6MatSubPfS_S_ii --------------------------
	.section	.nv.info._Z6MatSubPfS_S_ii,"",@"SHT_CUDA_INFO"
	.sectionflags	@""
	.align	4


	//----- nvinfo : EIATTR_CUDA_API_VERSION
	.align		4
        /*0000*/ 	.byte	0x04, 0x37
        /*0002*/ 	.short	(.L_39 - .L_38)
.L_38:
        /*0004*/ 	.word	0x00000082


	//----- nvinfo : EIATTR_KPARAM_INFO
	.align		4
.L_39:
        /*0008*/ 	.byte	0x04, 0x17
        /*000a*/ 	.short	(.L_41 - .L_40)
.L_40:
        /*000c*/ 	.word	0x00000000
        /*0010*/ 	.short	0x0004
        /*0012*/ 	.short	0x001c
        /*0014*/ 	.byte	0x00, 0xf0, 0x11, 0x00


	//----- nvinfo : EIATTR_KPARAM_INFO
	.align		4
.L_41:
        /*0018*/ 	.byte	0x04, 0x17
        /*001a*/ 	.short	(.L_43 - .L_42)
.L_42:
        /*001c*/ 	.word	0x00000000
        /*0020*/ 	.short	0x0003
        /*0022*/ 	.short	0x0018
        /*0024*/ 	.byte	0x00, 0xf0, 0x11, 0x00


	//----- nvinfo : EIATTR_KPARAM_INFO
	.align		4
.L_43:
        /*0028*/ 	.byte	0x04, 0x17
        /*002a*/ 	.short	(.L_45 - .L_44)
.L_44:
        /*002c*/ 	.word	0x00000000
        /*0030*/ 	.short	0x0002
        /*0032*/ 	.short	0x0010
        /*0034*/ 	.byte	0x00, 0xf5, 0x21, 0x00


	//----- nvinfo : EIATTR_KPARAM_INFO
	.align		4
.L_45:
        /*0038*/ 	.byte	0x04, 0x17
        /*003a*/ 	.short	(.L_47 - .L_46)
.L_46:
        /*003c*/ 	.word	0x00000000
        /*0040*/ 	.short	0x0001
        /*0042*/ 	.short	0x0008
        /*0044*/ 	.byte	0x00, 0xf5, 0x21, 0x00


	//----- nvinfo : EIATTR_KPARAM_INFO
	.align		4
.L_47:
        /*0048*/ 	.byte	0x04, 0x17
        /*004a*/ 	.short	(.L_49 - .L_48)
.L_48:
        /*004c*/ 	.word	0x00000000
        /*0050*/ 	.short	0x0000
        /*0052*/ 	.short	0x0000
        /*0054*/ 	.byte	0x00, 0xf5, 0x21, 0x00


	//----- nvinfo : EIATTR_SPARSE_MMA_MASK
	.align		4
.L_49:
        /*0058*/ 	.byte	0x03, 0x50
        /*005a*/ 	.short	0x0000


	//----- nvinfo : EIATTR_MAXREG_COUNT
	.align		4
        /*005c*/ 	.byte	0x03, 0x1b
        /*005e*/ 	.short	0x00ff


	//----- nvinfo : EIATTR_MERCURY_ISA_VERSION
	.align		4
        /*0060*/ 	.byte	0x03, 0x5f
        /*0062*/ 	.short	0x0101


	//----- nvinfo : EIATTR_VRC_CTA_INIT_COUNT
	.align		4
        /*0064*/ 	.byte	0x02, 0x4a
	.zero		1
	.zero		1


	//----- nvinfo : EIATTR_EXIT_INSTR_OFFSETS
	.align		4
        /*0068*/ 	.byte	0x04, 0x1c
        /*006a*/ 	.short	(.L_51 - .L_50)


	//   ....[0]....
.L_50:
        /*006c*/ 	.word	0x000000d0


	//   ....[1]....
        /*0070*/ 	.word	0x00000190


	//----- nvinfo : EIATTR_CBANK_PARAM_SIZE
	.align		4
.L_51:
        /*0074*/ 	.byte	0x03, 0x19
        /*0076*/ 	.short	0x0020


	//----- nvinfo : EIATTR_PARAM_CBANK
	.align		4
        /*0078*/ 	.byte	0x04, 0x0a
        /*007a*/ 	.short	(.L_53 - .L_52)
	.align		4
.L_52:
        /*007c*/ 	.word	index@(.nv.constant0._Z6MatSubPfS_S_ii)
        /*0080*/ 	.short	0x0380
        /*0082*/ 	.short	0x0020


	//----- nvinfo : EIATTR_SW_WAR
	.align		4
.L_53:
        /*0084*/ 	.byte	0x04, 0x36
        /*0086*/ 	.short	(.L_55 - .L_54)
.L_54:
        /*0088*/ 	.word	0x00000008
.L_55:


//--------------------- .nv.info._Z3divPfS_S_ii   --------------------------
	.section	.nv.info._Z3divPfS_S_ii,"",@"SHT_CUDA_INFO"
	.sectionflags	@""
	.align	4


	//----- nvinfo : EIATTR_CUDA_API_VERSION
	.align		4
        /*0000*/ 	.byte	0x04, 0x37
        /*0002*/ 	.short	(.L_57 - .L_56)
.L_56:
        /*0004*/ 	.word	0x00000082


	//----- nvinfo : EIATTR_KPARAM_INFO
	.align		4
.L_57:
        /*0008*/ 	.byte	0x04, 0x17
        /*000a*/ 	.short	(.L_59 - .L_58)
.L_58:
        /*000c*/ 	.word	0x00000000
        /*0010*/ 	.short	0x0004
        /*0012*/ 	.short	0x001c
        /*0014*/ 	.byte	0x00, 0xf0, 0x11, 0x00


	//----- nvinfo : EIATTR_KPARAM_INFO
	.align		4
.L_59:
        /*0018*/ 	.byte	0x04, 0x17
        /*001a*/ 	.short	(.L_61 - .L_60)
.L_60:
        /*001c*/ 	.word	0x00000000
        /*0020*/ 	.short	0x0003
        /*0022*/ 	.short	0x0018
        /*0024*/ 	.byte	0x00, 0xf0, 0x11, 0x00


	//----- nvinfo : EIATTR_KPARAM_INFO
	.align		4
.L_61:
        /*0028*/ 	.byte	0x04, 0x17
        /*002a*/ 	.short	(.L_63 - .L_62)
.L_62:
        /*002c*/ 	.word	0x00000000
        /*0030*/ 	.short	0x0002
        /*0032*/ 	.short	0x0010
        /*0034*/ 	.byte	0x00, 0xf5, 0x21, 0x00


	//----- nvinfo : EIATTR_KPARAM_INFO
	.align		4
.L_63:
        /*0038*/ 	.byte	0x04, 0x17
        /*003a*/ 	.short	(.L_65 - .L_64)
.L_64:
        /*003c*/ 	.word	0x00000000
        /*0040*/ 	.short	0x0001
        /*0042*/ 	.short	0x0008
        /*0044*/ 	.byte	0x00, 0xf5, 0x21, 0x00


	//----- nvinfo : EIATTR_KPARAM_INFO
	.align		4
.L_65:
        /*0048*/ 	.byte	0x04, 0x17
        /*004a*/ 	.short	(.L_67 - .L_66)
.L_66:
        /*004c*/ 	.word	0x00000000
        /*0050*/ 	.short	0x0000
        /*0052*/ 	.short	0x0000
        /*0054*/ 	.byte	0x00, 0xf5, 0x21, 0x00


	//----- nvinfo : EIATTR_SPARSE_MMA_MASK
	.align		4
.L_67:
        /*0058*/ 	.byte	0x03, 0x50
        /*005a*/ 	.short	0x0000


	//----- nvinfo : EIATTR_MAXREG_COUNT
	.align		4
        /*005c*/ 	.byte	0x03, 0x1b
        /*005e*/ 	.short	0x00ff


	//----- nvinfo : EIATTR_MERCURY_ISA_VERSION
	.align		4
        /*0060*/ 	.byte	0x03, 0x5f
        /*0062*/ 	.short	0x0101


	//----- nvinfo : EIATTR_VRC_CTA_INIT_COUNT
	.align		4
        /*0064*/ 	.byte	0x02, 0x4a
	.zero		1
	.zero		1


	//----- nvinfo : EIATTR_EXIT_INSTR_OFFSETS
	.align		4
        /*0068*/ 	.byte	0x04, 0x1c
        /*006a*/ 	.short	(.L_69 - .L_68)


	//   ....[0]....
.L_68:
        /*006c*/ 	.word	0x000000d0


	//   ....[1]....
        /*0070*/ 	.word	0x00000250


	//----- nvinfo : EIATTR_CRS_STACK_SIZE
	.align		4
.L_69:
        /*0074*/ 	.byte	0x04, 0x1e
        /*0076*/ 	.short	(.L_71 - .L_70)
.L_70:
        /*0078*/ 	.word	0x00000000


	//----- nvinfo : EIATTR_CBANK_PARAM_SIZE
	.align		4
.L_71:
        /*007c*/ 	.byte	0x03, 0x19
        /*007e*/ 	.short	0x0020


	//----- nvinfo : EIATTR_PARAM_CBANK
	.align		4
        /*0080*/ 	.byte	0x04, 0x0a
        /*0082*/ 	.short	(.L_73 - .L_72)
	.align		4
.L_72:
        /*0084*/ 	.word	index@(.nv.constant0._Z3divPfS_S_ii)
        /*0088*/ 	.short	0x0380
        /*008a*/ 	.short	0x0020


	//----- nvinfo : EIATTR_SW_WAR
	.align		4
.L_73:
        /*008c*/ 	.byte	0x04, 0x36
        /*008e*/ 	.short	(.L_75 - .L_74)
.L_74:
        /*0090*/ 	.word	0x00000008
.L_75:


//--------------------- .nv.info._Z3MulPfS_S_ii   --------------------------
	.section	.nv.info._Z3MulPfS_S_ii,"",@"SHT_CUDA_INFO"
	.sectionflags	@""
	.align	4


	//----- nvinfo : EIATTR_CUDA_API_VERSION
	.align		4
        /*0000*/ 	.byte	0x04, 0x37
        /*0002*/ 	.short	(.L_77 - .L_76)
.L_76:
        /*0004*/ 	.word	0x00000082


	//----- nvinfo : EIATTR_KPARAM_INFO
	.align		4
.L_77:
        /*0008*/ 	.byte	0x04, 0x17
        /*000a*/ 	.short	(.L_79 - .L_78)
.L_78:
        /*000c*/ 	.word	0x00000000
        /*0010*/ 	.short	0x0004
        /*0012*/ 	.short	0x001c
        /*0014*/ 	.byte	0x00, 0xf0, 0x11, 0x00


	//----- nvinfo : EIATTR_KPARAM_INFO
	.align		4
.L_79:
        /*0018*/ 	.byte	0x04, 0x17
        /*001a*/ 	.short	(.L_81 - .L_80)
.L_80:
        /*001c*/ 	.word	0x00000000
        /*0020*/ 	.short	0x0003
        /*0022*/ 	.short	0x0018
        /*0024*/ 	.byte	0x00, 0xf0, 0x11, 0x00


	//----- nvinfo : EIATTR_KPARAM_INFO
	.align		4
.L_81:
        /*0028*/ 	.byte	0x04, 0x17
        /*002a*/ 	.short	(.L_83 - .L_82)
.L_82:
        /*002c*/ 	.word	0x00000000
        /*0030*/ 	.short	0x0002
        /*0032*/ 	.short	0x0010
        /*0034*/ 	.byte	0x00, 0xf5, 0x21, 0x00


	//----- nvinfo : EIATTR_KPARAM_INFO
	.align		4
.L_83:
        /*0038*/ 	.byte	0x04, 0x17
        /*003a*/ 	.short	(.L_85 - .L_84)
.L_84:
        /*003c*/ 	.word	0x00000000
        /*0040*/ 	.short	0x0001
        /*0042*/ 	.short	0x0008
        /*0044*/ 	.byte	0x00, 0xf5, 0x21, 0x00


	//----- nvinfo : EIATTR_KPARAM_INFO
	.align		4
.L_85:
        /*0048*/ 	.byte	0x04, 0x17
        /*004a*/ 	.short	(.L_87 - .L_86)
.L_86:
        /*004c*/ 	.word	0x00000000
        /*0050*/ 	.short	0x0000
        /*0052*/ 	.short	0x0000
        /*0054*/ 	.byte	0x00, 0xf5, 0x21, 0x00


	//----- nvinfo : EIATTR_SPARSE_MMA_MASK
	.align		4
.L_87:
        /*0058*/ 	.byte	0x03, 0x50
        /*005a*/ 	.short	0x0000


	//----- nvinfo : EIATTR_MAXREG_COUNT
	.align		4
        /*005c*/ 	.byte	0x03, 0x1b
        /*005e*/ 	.short	0x00ff


	//----- nvinfo : EIATTR_MERCURY_ISA_VERSION
	.align		4
        /*0060*/ 	.byte	0x03, 0x5f
        /*0062*/ 	.short	0x0101


	//----- nvinfo : EIATTR_VRC_CTA_INIT_COUNT
	.align		4
        /*0064*/ 	.byte	0x02, 0x4a
	.zero		1
	.zero		1


	//----- nvinfo : EIATTR_EXIT_INSTR_OFFSETS
	.align		4
        /*0068*/ 	.byte	0x04, 0x1c
        /*006a*/ 	.short	(.L_89 - .L_88)


	//   ....[0]....
.L_88:
        /*006c*/ 	.word	0x000000d0


	//   ....[1]....
        /*0070*/ 	.word	0x00000190


	//----- nvinfo : EIATTR_CBANK_PARAM_SIZE
	.align		4
.L_89:
        /*0074*/ 	.byte	0x03, 0x19
        /*0076*/ 	.short	0x0020


	//----- nvinfo : EIATTR_PARAM_CBANK
	.align		4
        /*0078*/ 	.byte	0x04, 0x0a
        /*007a*/ 	.short	(.L_91 - .L_90)
	.align		4
.L_90:
        /*007c*/ 	.word	index@(.nv.constant0._Z3MulPfS_S_ii)
        /*0080*/ 	.short	0x0380
        /*0082*/ 	.short	0x0020


	//----- nvinfo : EIATTR_SW_WAR
	.align		4
.L_91:
        /*0084*/ 	.byte	0x04, 0x36
        /*0086*/ 	.short	(.L_93 - .L_92)
.L_92:
        /*0088*/ 	.word	0x00000008
.L_93:


//--------------------- .nv.info._Z6MatAddPfS_S_ii --------------------------
	.section	.nv.info._Z6MatAddPfS_S_ii,"",@"SHT_CUDA_INFO"
	.sectionflags	@""
	.align	4


	//----- nvinfo : EIATTR_CUDA_API_VERSION
	.align		4
        /*0000*/ 	.byte	0x04, 0x37
        /*0002*/ 	.short	(.L_95 - .L_94)
.L_94:
        /*0004*/ 	.word	0x00000082


	//----- nvinfo : EIATTR_KPARAM_INFO
	.align		4
.L_95:
        /*0008*/ 	.byte	0x04, 0x17
        /*000a*/ 	.short	(.L_97 - .L_96)
.L_96:
        /*000c*/ 	.word	0x00000000
        /*0010*/ 	.short	0x0004
        /*0012*/ 	.short	0x001c
        /*0014*/ 	.byte	0x00, 0xf0, 0x11, 0x00


	//----- nvinfo : EIATTR_KPARAM_INFO
	.align		4
.L_97:
        /*0018*/ 	.byte	0x04, 0x17
        /*001a*/ 	.short	(.L_99 - .L_98)
.L_98:
        /*001c*/ 	.word	0x00000000
        /*0020*/ 	.short	0x0003
        /*0022*/ 	.short	0x0018
        /*0024*/ 	.byte	0x00, 0xf0, 0x11, 0x00


	//----- nvinfo : EIATTR_KPARAM_INFO
	.align		4
.L_99:
        /*0028*/ 	.byte	0x04, 0x17
        /*002a*/ 	.short	(.L_101 - .L_100)
.L_100:
        /*002c*/ 	.word	0x00000000
        /*0030*/ 	.short	0x0002
        /*0032*/ 	.short	0x0010
        /*0034*/ 	.byte	0x00, 0xf5, 0x21, 0x00


	//----- nvinfo : EIATTR_KPARAM_INFO
	.align		4
.L_101:
        /*0038*/ 	.byte	0x04, 0x17
        /*003a*/ 	.short	(.L_103 - .L_102)
.L_102:
        /*003c*/ 	.word	0x00000000
        /*0040*/ 	.short	0x0001
        /*0042*/ 	.short	0x0008
        /*0044*/ 	.byte	0x00, 0xf5, 0x21, 0x00


	//----- nvinfo : EIATTR_KPARAM_INFO
	.align		4
.L_103:
        /*0048*/ 	.byte	0x04, 0x17
        /*004a*/ 	.short	(.L_105 - .L_104)
.L_104:
        /*004c*/ 	.word	0x00000000
        /*0050*/ 	.short	0x0000
        /*0052*/ 	.short	0x0000
        /*0054*/ 	.byte	0x00, 0xf5, 0x21, 0x00


	//----- nvinfo : EIATTR_SPARSE_MMA_MASK
	.align		4
.L_105:
        /*0058*/ 	.byte	0x03, 0x50
        /*005a*/ 	.short	0x0000


	//----- nvinfo : EIATTR_MAXREG_COUNT
	.align		4
        /*005c*/ 	.byte	0x03, 0x1b
        /*005e*/ 	.short	0x00ff


	//----- nvinfo : EIATTR_MERCURY_ISA_VERSION
	.align		4
        /*0060*/ 	.byte	0x03, 0x5f
        /*0062*/ 	.short	0x0101


	//----- nvinfo : EIATTR_VRC_CTA_INIT_COUNT
	.align		4
        /*0064*/ 	.byte	0x02, 0x4a
	.zero		1
	.zero		1


	//----- nvinfo : EIATTR_EXIT_INSTR_OFFSETS
	.align		4
        /*0068*/ 	.byte	0x04, 0x1c
        /*006a*/ 	.short	(.L_107 - .L_106)


	//   ....[0]....
.L_106:
        /*006c*/ 	.word	0x000000d0


	//   ....[1]....
        /*0070*/ 	.word	0x00000190


	//----- nvinfo : EIATTR_CBANK_PARAM_SIZE
	.align		4
.L_107:
        /*0074*/ 	.byte	0x03, 0x19
        /*0076*/ 	.short	0x0020


	//----- nvinfo : EIATTR_PARAM_CBANK
	.align		4
        /*0078*/ 	.byte	0x04, 0x0a
        /*007a*/ 	.short	(.L_109 - .L_108)
	.align		4
.L_108:
        /*007c*/ 	.word	index@(.nv.constant0._Z6MatAddPfS_S_ii)
        /*0080*/ 	.short	0x0380
        /*0082*/ 	.short	0x0020


	//----- nvinfo : EIATTR_SW_WAR
	.align		4
.L_109:
        /*0084*/ 	.byte	0x04, 0x36
        /*0086*/ 	.short	(.L_111 - .L_110)
.L_110:
        /*0088*/ 	.word	0x00000008
.L_111:


//--------------------- .nv.info._Z9MatrixMulPfS_S_iii --------------------------
	.section	.nv.info._Z9MatrixMulPfS_S_iii,"",@"SHT_CUDA_INFO"
	.sectionflags	@""
	.align	4


	//----- nvinfo : EIATTR_CUDA_API_VERSION
	.align		4
        /*0000*/ 	.byte	0x04, 0x37
        /*0002*/ 	.short	(.L_113 - .L_112)
.L_112:
        /*0004*/ 	.word	0x00000082


	//----- nvinfo : EIATTR_KPARAM_INFO
	.align		4
.L_113:
        /*0008*/ 	.byte	0x04, 0x17
        /*000a*/ 	.short	(.L_115 - .L_114)
.L_114:
        /*000c*/ 	.word	0x00000000
        /*0010*/ 	.short	0x0005
        /*0012*/ 	.short	0x0020
        /*0014*/ 	.byte	0x00, 0xf0, 0x11, 0x00


	//----- nvinfo : EIATTR_KPARAM_INFO
	.align		4
.L_115:
        /*0018*/ 	.byte	0x04, 0x17
        /*001a*/ 	.short	(.L_117 - .L_116)
.L_116:
        /*001c*/ 	.word	0x00000000
        /*0020*/ 	.short	0x0004
        /*0022*/ 	.short	0x001c
        /*0024*/ 	.byte	0x00, 0xf0, 0x11, 0x00


	//----- nvinfo : EIATTR_KPARAM_INFO
	.align		4
.L_117:
        /*0028*/ 	.byte	0x04, 0x17
        /*002a*/ 	.short	(.L_119 - .L_118)
.L_118:
        /*002c*/ 	.word	0x00000000
        /*0030*/ 	.short	0x0003
        /*0032*/ 	.short	0x0018
        /*0034*/ 	.byte	0x00, 0xf0, 0x11, 0x00


	//----- nvinfo : EIATTR_KPARAM_INFO
	.align		4
.L_119:
        /*0038*/ 	.byte	0x04, 0x17
        /*003a*/ 	.short	(.L_121 - .L_120)
.L_120:
        /*003c*/ 	.word	0x00000000
        /*0040*/ 	.short	0x0002
        /*0042*/ 	.short	0x0010
        /*0044*/ 	.byte	0x00, 0xf5, 0x21, 0x00


	//----- nvinfo : EIATTR_KPARAM_INFO
	.align		4
.L_121:
        /*0048*/ 	.byte	0x04, 0x17
        /*004a*/ 	.short	(.L_123 - .L_122)
.L_122:
        /*004c*/ 	.word	0x00000000
        /*0050*/ 	.short	0x0001
        /*0052*/ 	.short	0x0008
        /*0054*/ 	.byte	0x00, 0xf5, 0x21, 0x00


	//----- nvinfo : EIATTR_KPARAM_INFO
	.align		4
.L_123:
        /*0058*/ 	.byte	0x04, 0x17
        /*005a*/ 	.short	(.L_125 - .L_124)
.L_124:
        /*005c*/ 	.word	0x00000000
        /*0060*/ 	.short	0x0000
        /*0062*/ 	.short	0x0000
        /*0064*/ 	.byte	0x00, 0xf5, 0x21, 0x00


	//----- nvinfo : EIATTR_SPARSE_MMA_MASK
	.align		4
.L_125:
        /*0068*/ 	.byte	0x03, 0x50
        /*006a*/ 	.short	0x0000


	//----- nvinfo : EIATTR_MAXREG_COUNT
	.align		4
        /*006c*/ 	.byte	0x03, 0x1b
        /*006e*/ 	.short	0x00ff


	//----- nvinfo : EIATTR_MERCURY_ISA_VERSION
	.align		4
        /*0070*/ 	.byte	0x03, 0x5f
        /*0072*/ 	.short	0x0101


	//----- nvinfo : EIATTR_VRC_CTA_INIT_COUNT
	.align		4
        /*0074*/ 	.byte	0x02, 0x4a
	.zero		1
	.zero		1


	//----- nvinfo : EIATTR_EXIT_INSTR_OFFSETS
	.align		4
        /*0078*/ 	.byte	0x04, 0x1c
        /*007a*/ 	.short	(.L_127 - .L_126)


	//   ....[0]....
.L_126:
        /*007c*/ 	.word	0x000000d0


	//   ....[1]....
        /*0080*/ 	.word	0x00000ae0


	//----- nvinfo : EIATTR_CBANK_PARAM_SIZE
	.align		4
.L_127:
        /*0084*/ 	.byte	0x03, 0x19
        /*0086*/ 	.short	0x0024


	//----- nvinfo : EIATTR_PARAM_CBANK
	.align		4
        /*0088*/ 	.byte	0x04, 0x0a
        /*008a*/ 	.short	(.L_129 - .L_128)
	.align		4
.L_128:
        /*008c*/ 	.word	index@(.nv.constant0._Z9MatrixMulPfS_S_iii)
        /*0090*/ 	.short	0x0380
        /*0092*/ 	.short	0x0024


	//----- nvinfo : EIATTR_SW_WAR
	.align		4
.L_129:
        /*0094*/ 	.byte	0x04, 0x36
        /*0096*/ 	.short	(.L_131 - .L_130)
.L_130:
        /*0098*/ 	.word	0x00000008
.L_131:


//--------------------- .nv.info._Z15MatrixTransposePfS_ii --------------------------
	.section	.nv.info._Z15MatrixTransposePfS_ii,"",@"SHT_CUDA_INFO"
	.sectionflags	@""
	.align	4


	//----- nvinfo : EIATTR_CUDA_API_VERSION
	.align		4
        /*0000*/ 	.byte	0x04, 0x37
        /*0002*/ 	.short	(.L_133 - .L_132)
.L_132:
        /*0004*/ 	.word	0x00000082


	//----- nvinfo : EIATTR_KPARAM_INFO
	.align		4
.L_133:
        /*0008*/ 	.byte	0x04, 0x17
        /*000a*/ 	.short	(.L_135 - .L_134)
.L_134:
        /*000c*/ 	.word	0x00000000
        /*0010*/ 	.short	0x0003
        /*0012*/ 	.short	0x0014
        /*0014*/ 	.byte	0x00, 0xf0, 0x11, 0x00


	//----- nvinfo : EIATTR_KPARAM_INFO
	.align		4
.L_135:
        /*0018*/ 	.byte	0x04, 0x17
        /*001a*/ 	.short	(.L_137 - .L_136)
.L_136:
        /*001c*/ 	.word	0x00000000
        /*0020*/ 	.short	0x0002
        /*0022*/ 	.short	0x0010
        /*0024*/ 	.byte	0x00, 0xf0, 0x11, 0x00


	//----- nvinfo : EIATTR_KPARAM_INFO
	.align		4
.L_137:
        /*0028*/ 	.byte	0x04, 0x17
        /*002a*/ 	.short	(.L_139 - .L_138)
.L_138:
        /*002c*/ 	.word	0x00000000
        /*0030*/ 	.short	0x0001
        /*0032*/ 	.short	0x0008
        /*0034*/ 	.byte	0x00, 0xf5, 0x21, 0x00


	//----- nvinfo : EIATTR_KPARAM_INFO
	.align		4
.L_139:
        /*0038*/ 	.byte	0x04, 0x17
        /*003a*/ 	.short	(.L_141 - .L_140)
.L_140:
        /*003c*/ 	.word	0x00000000
        /*0040*/ 	.short	0x0000
        /*0042*/ 	.short	0x0000
        /*0044*/ 	.byte	0x00, 0xf5, 0x21, 0x00


	//----- nvinfo : EIATTR_SPARSE_MMA_MASK
	.align		4
.L_141:
        /*0048*/ 	.byte	0x03, 0x50
        /*004a*/ 	.short	0x0000


	//----- nvinfo : EIATTR_MAXREG_COUNT
	.align		4
        /*004c*/ 	.byte	0x03, 0x1b
        /*004e*/ 	.short	0x00ff


	//----- nvinfo : EIATTR_MERCURY_ISA_VERSION
	.align		4
        /*0050*/ 	.byte	0x03, 0x5f
        /*0052*/ 	.short	0x0101


	//----- nvinfo : EIATTR_VRC_CTA_INIT_COUNT
	.align		4
        /*0054*/ 	.byte	0x02, 0x4a
	.zero		1
	.zero		1


	//----- nvinfo : EIATTR_EXIT_INSTR_OFFSETS
	.align		4
        /*0058*/ 	.byte	0x04, 0x1c
        /*005a*/ 	.short	(.L_143 - .L_142)


	//   ....[0]....
.L_142:
        /*005c*/ 	.word	0x000000e0


	//   ....[1]....
        /*0060*/ 	.word	0x00000160


	//----- nvinfo : EIATTR_CBANK_PARAM_SIZE
	.align		4
.L_143:
        /*0064*/ 	.byte	0x03, 0x19
        /*0066*/ 	.short	0x0018


	//----- nvinfo : EIATTR_PARAM_CBANK
	.align		4
        /*0068*/ 	.byte	0x04, 0x0a
        /*006a*/ 	.short	(.L_145 - .L_144)
	.align		4
.L_144:
        /*006c*/ 	.word	index@(.nv.constant0._Z15MatrixTransposePfS_ii)
        /*0070*/ 	.short	0x0380
        /*0072*/ 	.short	0x0018


	//----- nvinfo : EIATTR_SW_WAR
	.align		4
.L_145:
        /*0074*/ 	.byte	0x04, 0x36
        /*0076*/ 	.short	(.L_147 - .L_146)
.L_146:
        /*0078*/ 	.word	0x00000008
.L_147:


//--------------------- .nv.callgraph             --------------------------
	.section	.nv.callgraph,"",@"SHT_CUDA_CALLGRAPH"
	.align	4
	.sectionentsize	8
	.align		4
        /*0000*/ 	.word	0x00000000
	.align		4
        /*0004*/ 	.word	0xffffffff
	.align		4
        /*0008*/ 	.word	0x00000000
	.align		4
        /*000c*/ 	.word	0xfffffffe
	.align		4
        /*0010*/ 	.word	0x00000000
	.align		4
        /*0014*/ 	.word	0xfffffffd
	.align		4
        /*0018*/ 	.word	0x00000000
	.align		4
        /*001c*/ 	.word	0xfffffffc


//--------------------- .text._Z6MatSubPfS_S_ii   --------------------------
	.section	.text._Z6MatSubPfS_S_ii,"ax",@progbits
	.align	128
        .global         _Z6MatSubPfS_S_ii
        .type           _Z6MatSubPfS_S_ii,@function
        .size           _Z6MatSubPfS_S_ii,(.L_x_26 - _Z6MatSubPfS_S_ii)
        .other          _Z6MatSubPfS_S_ii,@"STO_CUDA_ENTRY STV_DEFAULT"
_Z6MatSubPfS_S_ii:
.text._Z6MatSubPfS_S_ii:
[----:B------:R-:W-:Y:S01]  /*0000*/  LDC R1, c[0x0][0x37c] ;  /* 0x0000df00ff017b82 */ /* 0x000fe20000000800 */
[----:B------:R-:W0:Y:S07]  /*0010*/  S2R R3, SR_TID.Y ;  /* 0x0000000000037919 */ /* 0x000e2e0000002200 */
[----:B------:R-:W1:Y:S01]  /*0020*/  LDC R5, c[0x0][0x360] ;  /* 0x0000d800ff057b82 */ /* 0x000e620000000800 */
[----:B------:R-:W2:Y:S01]  /*0030*/  LDCU.64 UR6, c[0x0][0x398] ;  /* 0x00007300ff0677ac */ /* 0x000ea20008000a00 */
[----:B------:R-:W1:Y:S06]  /*0040*/  S2R R0, SR_TID.X ;  /* 0x0000000000007919 */ /* 0x000e6c0000002100 */
[----:B------:R-:W0:Y:S08]  /*0050*/  S2UR UR5, SR_CTAID.Y ;  /* 0x00000000000579c3 */ /* 0x000e300000002600 */
[----:B------:R-:W0:Y:S08]  /*0060*/  LDC R2, c[0x0][0x364] ;  /* 0x0000d900ff027b82 */ /* 0x000e300000000800 */
[----:B------:R-:W1:Y:S01]  /*0070*/  S2UR UR4, SR_CTAID.X ;  /* 0x00000000000479c3 */ /* 0x000e620000002500 */
[----:B0-----:R-:W-:-:S05]  /*0080*/  IMAD R3, R2, UR5, R3 ;  /* 0x0000000502037c24 */ /* 0x001fca000f8e0203 */
[----:B--2---:R-:W-:Y:S01]  /*0090*/  ISETP.GE.AND P0, PT, R3, UR7, PT ;  /* 0x0000000703007c0c */ /* 0x004fe2000bf06270 */
[----:B-1----:R-:W-:-:S04]  /*00a0*/  IMAD R0, R5, UR4, R0 ;  /* 0x0000000405007c24 */ /* 0x002fc8000f8e0200 */
[C---:B------:R-:W-:Y:S01]  /*00b0*/  IMAD R9, R0.reuse, UR7, R3 ;  /* 0x0000000700097c24 */ /* 0x040fe2000f8e0203 */
[----:B------:R-:W-:-:S13]  /*00c0*/  ISETP.GE.OR P0, PT, R0, UR6, P0 ;  /* 0x0000000600007c0c */ /* 0x000fda0008706670 */
[----:B------:R-:W-:Y:S05]  /*00d0*/  @P0 EXIT ;  /* 0x000000000000094d */ /* 0x000fea0003800000 */
[----:B------:R-:W0:Y:S01]  /*00e0*/  LDC.64 R2, c[0x0][0x380] ;  /* 0x0000e000ff027b82 */ /* 0x000e220000000a00 */
[----:B------:R-:W1:Y:S07]  /*00f0*/  LDCU.64 UR4, c[0x0][0x358] ;  /* 0x00006b00ff0477ac */ /* 0x000e6e0008000a00 */
[----:B------:R-:W2:Y:S08]  /*0100*/  LDC.64 R4, c[0x0][0x388] ;  /* 0x0000e200ff047b82 */ /* 0x000eb00000000a00 */
[----:B------:R-:W3:Y:S01]  /*0110*/  LDC.64 R6, c[0x0][0x390] ;  /* 0x0000e400ff067b82 */ /* 0x000ee20000000a00 */
[----:B0-----:R-:W-:-:S06]  /*0120*/  IMAD.WIDE R2, R9, 0x4, R2 ;  /* 0x0000000409027825 */ /* 0x001fcc00078e0202 */
[----:B-1----:R-:W4:Y:S01]  /*0130*/  LDG.E R2, desc[UR4][R2.64] ;  /* 0x0000000402027981 */ /* 0x002f22000c1e1900 */
[----:B--2---:R-:W-:-:S06]  /*0140*/  IMAD.WIDE R4, R9, 0x4, R4 ;  /* 0x0000000409047825 */ /* 0x004fcc00078e0204 */
[----:B------:R-:W4:Y:S01]  /*0150*/  LDG.E R5, desc[UR4][R4.64] ;  /* 0x0000000404057981 */ /* 0x000f22000c1e1900 */
[----:B---3--:R-:W-:-:S04]  /*0160*/  IMAD.WIDE R6, R9, 0x4, R6 ;  /* 0x0000000409067825 */ /* 0x008fc800078e0206 */
[----:B----4-:R-:W-:-:S05]  /*0170*/  FADD R9, R2, -R5 ;  /* 0x8000000502097221 */ /* 0x010fca0000000000 */
[----:B------:R-:W-:Y:S01]  /*0180*/  STG.E desc[UR4][R6.64], R9 ;  /* 0x0000000906007986 */ /* 0x000fe2000c101904 */
[----:B------:R-:W-:Y:S05]  /*0190*/  EXIT ;  /* 0x000000000000794d */ /* 0x000fea0003800000 */
.L_x_0:
[----:B------:R-:W-:-:S00]  /*01a0*/  BRA `(.L_x_0) ;  /* 0xfffffffc00fc7947 */ /* 0x000fc0000383ffff */
[----:B------:R-:W-:-:S00]  /*01b0*/  NOP ;  /* 0x0000000000007918 */ /* 0x000fc00000000000 */
        /* <DEDUP_REMOVED lines=12> */
.L_x_26:


//--------------------- .text._Z3divPfS_S_ii      --------------------------
	.section	.text._Z3divPfS_S_ii,"ax",@progbits
	.align	128
        .global         _Z3divPfS_S_ii
        .type           _Z3divPfS_S_ii,@function
        .size           _Z3divPfS_S_ii,(.L_x_25 - _Z3divPfS_S_ii)
        .other          _Z3divPfS_S_ii,@"STO_CUDA_ENTRY STV_DEFAULT"
_Z3divPfS_S_ii:
.text._Z3divPfS_S_ii:
        /* <DEDUP_REMOVED lines=10> */
[----:B-1----:R-:W-:-:S05]  /*00a0*/  IMAD R2, R5, UR4, R2 ;  /* 0x0000000405027c24 */ /* 0x002fca000f8e0202 */
[C---:B------:R-:W-:Y:S01]  /*00b0*/  ISETP.GE.OR P0, PT, R2.reuse, UR6, P0 ;  /* 0x0000000602007c0c */ /* 0x040fe20008706670 */
[----:B------:R-:W-:-:S12]  /*00c0*/  IMAD R2, R2, UR7, R3 ;  /* 0x0000000702027c24 */ /* 0x000fd8000f8e0203 */
[----:B------:R-:W-:Y:S05]  /*00d0*/  @P0 EXIT ;  /* 0x000000000000094d */ /* 0x000fea0003800000 */
[----:B------:R-:W0:Y:S01]  /*00e0*/  LDC.64 R6, c[0x0][0x388] ;  /* 0x0000e200ff067b82 */ /* 0x000e220000000a00 */
[----:B------:R-:W1:Y:S07]  /*00f0*/  LDCU.64 UR4, c[0x0][0x358] ;  /* 0x00006b00ff0477ac */ /* 0x000e6e0008000a00 */
[----:B------:R-:W2:Y:S01]  /*0100*/  LDC.64 R4, c[0x0][0x380] ;  /* 0x0000e000ff047b82 */ /* 0x000ea20000000a00 */
[----:B0-----:R-:W-:-:S05]  /*0110*/  IMAD.WIDE R6, R2, 0x4, R6 ;  /* 0x0000000402067825 */ /* 0x001fca00078e0206 */
[----:B-1----:R-:W3:Y:S01]  /*0120*/  LDG.E R3, desc[UR4][R6.64] ;  /* 0x0000000406037981 */ /* 0x002ee2000c1e1900 */
[----:B--2---:R-:W-:-:S05]  /*0130*/  IMAD.WIDE R4, R2, 0x4, R4 ;  /* 0x0000000402047825 */ /* 0x004fca00078e0204 */
[----:B------:R-:W2:Y:S01]  /*0140*/  LDG.E R0, desc[UR4][R4.64] ;  /* 0x0000000404007981 */ /* 0x000ea2000c1e1900 */
[----:B------:R-:W-:Y:S01]  /*0150*/  BSSY.RECONVERGENT B0, `(.L_x_1) ;  /* 0x000000c000007945 */ /* 0x000fe20003800200 */
[----:B---3--:R-:W0:Y:S08]  /*0160*/  MUFU.RCP R8, R3 ;  /* 0x0000000300087308 */ /* 0x008e300000001000 */
[----:B--2---:R-:W1:Y:S01]  /*0170*/  FCHK P0, R0, R3 ;  /* 0x0000000300007302 */ /* 0x004e620000000000 */
[----:B0-----:R-:W-:-:S04]  /*0180*/  FFMA R9, -R3, R8, 1 ;  /* 0x3f80000003097423 */ /* 0x001fc80000000108 */
[----:B------:R-:W-:-:S04]  /*0190*/  FFMA R9, R8, R9, R8 ;  /* 0x0000000908097223 */ /* 0x000fc80000000008 */
[----:B------:R-:W-:-:S04]  /*01a0*/  FFMA R8, R0, R9, RZ ;  /* 0x0000000900087223 */ /* 0x000fc800000000ff */
[----:B------:R-:W-:-:S04]  /*01b0*/  FFMA R10, -R3, R8, R0 ;  /* 0x00000008030a7223 */ /* 0x000fc80000000100 */
[----:B------:R-:W-:Y:S01]  /*01c0*/  FFMA R9, R9, R10, R8 ;  /* 0x0000000a09097223 */ /* 0x000fe20000000008 */
[----:B-1----:R-:W-:Y:S06]  /*01d0*/  @!P0 BRA `(.L_x_2) ;  /* 0x00000000000c8947 */ /* 0x002fec0003800000 */
[----:B------:R-:W-:-:S07]  /*01e0*/  MOV R4, 0x200 ;  /* 0x0000020000047802 */ /* 0x000fce0000000f00 */
[----:B------:R-:W-:Y:S05]  /*01f0*/  CALL.REL.NOINC `($__internal_0_$__cuda_sm3x_div_rn_noftz_f32_slowpath) ;  /* 0x0000000000187944 */ /* 0x000fea0003c00000 */
[----:B------:R-:W-:-:S07]  /*0200*/  IMAD.MOV.U32 R9, RZ, RZ, R0 ;  /* 0x000000ffff097224 */ /* 0x000fce00078e0000 */
.L_x_2:
[----:B------:R-:W-:Y:S05]  /*0210*/  BSYNC.RECONVERGENT B0 ;  /* 0x0000000000007941 */ /* 0x000fea0003800200 */
.L_x_1:
[----:B------:R-:W0:Y:S02]  /*0220*/  LDC.64 R4, c[0x0][0x390] ;  /* 0x0000e400ff047b82 */ /* 0x000e240000000a00 */
[----:B0-----:R-:W-:-:S05]  /*0230*/  IMAD.WIDE R2, R2, 0x4, R4 ;  /* 0x0000000402027825 */ /* 0x001fca00078e0204 */
[----:B------:R-:W-:Y:S01]  /*0240*/  STG.E desc[UR4][R2.64], R9 ;  /* 0x0000000902007986 */ /* 0x000fe2000c101904 */
[----:B------:R-:W-:Y:S05]  /*0250*/  EXIT ;  /* 0x000000000000794d */ /* 0x000fea0003800000 */
        .weak           $__internal_0_$__cuda_sm3x_div_rn_noftz_f32_slowpath
        .type           $__internal_0_$__cuda_sm3x_div_rn_noftz_f32_slowpath,@function
        .size           $__internal_0_$__cuda_sm3x_div_rn_noftz_f32_slowpath,(.L_x_25 - $__internal_0_$__cuda_sm3x_div_rn_noftz_f32_slowpath)
$__internal_0_$__cuda_sm3x_div_rn_noftz_f32_slowpath:
[--C-:B------:R-:W-:Y:S01]  /*0260*/  SHF.R.U32.HI R6, RZ, 0x17, R3.reuse ;  /* 0x00000017ff067819 */ /* 0x100fe20000011603 */
[----:B------:R-:W-:Y:S01]  /*0270*/  BSSY.RECONVERGENT B1, `(.L_x_3) ;  /* 0x0000064000017945 */ /* 0x000fe20003800200 */
[--C-:B------:R-:W-:Y:S01]  /*0280*/  SHF.R.U32.HI R5, RZ, 0x17, R0.reuse ;  /* 0x00000017ff057819 */ /* 0x100fe20000011600 */
[----:B------:R-:W-:Y:S01]  /*0290*/  IMAD.MOV.U32 R7, RZ, RZ, R0 ;  /* 0x000000ffff077224 */ /* 0x000fe200078e0000 */
[----:B------:R-:W-:Y:S01]  /*02a0*/  LOP3.LUT R6, R6, 0xff, RZ, 0xc0, !PT ;  /* 0x000000ff06067812 */ /* 0x000fe200078ec0ff */
[----:B------:R-:W-:Y:S01]  /*02b0*/  IMAD.MOV.U32 R8, RZ, RZ, R3 ;  /* 0x000000ffff087224 */ /* 0x000fe200078e0003 */
[----:B------:R-:W-:-:S03]  /*02c0*/  LOP3.LUT R5, R5, 0xff, RZ, 0xc0, !PT ;  /* 0x000000ff05057812 */ /* 0x000fc600078ec0ff */
[----:B------:R-:W-:Y:S02]  /*02d0*/  VIADD R11, R6, 0xffffffff ;  /* 0xffffffff060b7836 */ /* 0x000fe40000000000 */
[----:B------:R-:W-:-:S03]  /*02e0*/  VIADD R10, R5, 0xffffffff ;  /* 0xffffffff050a7836 */ /* 0x000fc60000000000 */
[----:B------:R-:W-:-:S04]  /*02f0*/  ISETP.GT.U32.AND P0, PT, R11, 0xfd, PT ;  /* 0x000000fd0b00780c */ /* 0x000fc80003f04070 */
[----:B------:R-:W-:-:S13]  /*0300*/  ISETP.GT.U32.OR P0, PT, R10, 0xfd, P0 ;  /* 0x000000fd0a00780c */ /* 0x000fda0000704470 */
[----:B------:R-:W-:Y:S01]  /*0310*/  @!P0 IMAD.MOV.U32 R9, RZ, RZ, RZ ;  /* 0x000000ffff098224 */ /* 0x000fe200078e00ff */
[----:B------:R-:W-:Y:S06]  /*0320*/  @!P0 BRA `(.L_x_4) ;  /* 0x00000000005c8947 */ /* 0x000fec0003800000 */
[----:B------:R-:W-:Y:S02]  /*0330*/  FSETP.GTU.FTZ.AND P0, PT, |R0|, +INF , PT ;  /* 0x7f8000000000780b */ /* 0x000fe40003f1c200 */
[----:B------:R-:W-:-:S04]  /*0340*/  FSETP.GTU.FTZ.AND P1, PT, |R3|, +INF , PT ;  /* 0x7f8000000300780b */ /* 0x000fc80003f3c200 */
[----:B------:R-:W-:-:S13]  /*0350*/  PLOP3.LUT P0, PT, P0, P1, PT, 0xf8, 0x8f ;  /* 0x00000000008f781c */ /* 0x000fda0000703f70 */
[----:B------:R-:W-:Y:S05]  /*0360*/  @P0 BRA `(.L_x_5) ;  /* 0x00000004004c0947 */ /* 0x000fea0003800000 */
[----:B------:R-:W-:-:S13]  /*0370*/  LOP3.LUT P0, RZ, R8, 0x7fffffff, R7, 0xc8, !PT ;  /* 0x7fffffff08ff7812 */ /* 0x000fda000780c807 */
[----:B------:R-:W-:Y:S05]  /*0380*/  @!P0 BRA `(.L_x_6) ;  /* 0x00000004003c8947 */ /* 0x000fea0003800000 */
[C---:B------:R-:W-:Y:S02]  /*0390*/  FSETP.NEU.FTZ.AND P2, PT, |R0|.reuse, +INF , PT ;  /* 0x7f8000000000780b */ /* 0x040fe40003f5d200 */
[----:B------:R-:W-:Y:S02]  /*03a0*/  FSETP.NEU.FTZ.AND P1, PT, |R3|, +INF , PT ;  /* 0x7f8000000300780b */ /* 0x000fe40003f3d200 */
[----:B------:R-:W-:-:S11]  /*03b0*/  FSETP.NEU.FTZ.AND P0, PT, |R0|, +INF , PT ;  /* 0x7f8000000000780b */ /* 0x000fd60003f1d200 */
[----:B------:R-:W-:Y:S05]  /*03c0*/  @!P1 BRA !P2, `(.L_x_6) ;  /* 0x00000004002c9947 */ /* 0x000fea0005000000 */
[----:B------:R-:W-:-:S04]  /*03d0*/  LOP3.LUT P2, RZ, R7, 0x7fffffff, RZ, 0xc0, !PT ;  /* 0x7fffffff07ff7812 */ /* 0x000fc8000784c0ff */
[----:B------:R-:W-:-:S13]  /*03e0*/  PLOP3.LUT P1, PT, P1, P2, PT, 0x2f, 0xf2 ;  /* 0x0000000000f2781c */ /* 0x000fda0000f24577 */
[----:B------:R-:W-:Y:S05]  /*03f0*/  @P1 BRA `(.L_x_7) ;  /* 0x0000000400181947 */ /* 0x000fea0003800000 */
[----:B------:R-:W-:-:S04]  /*0400*/  LOP3.LUT P1, RZ, R8, 0x7fffffff, RZ, 0xc0, !PT ;  /* 0x7fffffff08ff7812 */ /* 0x000fc8000782c0ff */
[----:B------:R-:W-:-:S13]  /*0410*/  PLOP3.LUT P0, PT, P0, P1, PT, 0x2f, 0xf2 ;  /* 0x0000000000f2781c */ /* 0x000fda0000702577 */
[----:B------:R-:W-:Y:S05]  /*0420*/  @P0 BRA `(.L_x_8) ;  /* 0x0000000400000947 */ /* 0x000fea0003800000 */
[----:B------:R-:W-:Y:S02]  /*0430*/  ISETP.GE.AND P0, PT, R10, RZ, PT ;  /* 0x000000ff0a00720c */ /* 0x000fe40003f06270 */
[----:B------:R-:W-:-:S11]  /*0440*/  ISETP.GE.AND P1, PT, R11, RZ, PT ;  /* 0x000000ff0b00720c */ /* 0x000fd60003f26270 */
[----:B------:R-:W-:Y:S02]  /*0450*/  @P0 IMAD.MOV.U32 R9, RZ, RZ, RZ ;  /* 0x000000ffff090224 */ /* 0x000fe400078e00ff */
[----:B------:R-:W-:Y:S01]  /*0460*/  @!P0 FFMA R7, R0, 1.84467440737095516160e+19, RZ ;  /* 0x5f80000000078823 */ /* 0x000fe200000000ff */
[----:B------:R-:W-:Y:S02]  /*0470*/  @!P0 IMAD.MOV.U32 R9, RZ, RZ, -0x40 ;  /* 0xffffffc0ff098424 */ /* 0x000fe400078e00ff */
[----:B------:R-:W-:Y:S02]  /*0480*/  @!P1 FFMA R8, R3, 1.84467440737095516160e+19, RZ ;  /* 0x5f80000003089823 */ /* 0x000fe400000000ff */
[----:B------:R-:W-:-:S07]  /*0490*/  @!P1 VIADD R9, R9, 0x40 ;  /* 0x0000004009099836 */ /* 0x000fce0000000000 */
.L_x_4:
[----:B------:R-:W-:Y:S01]  /*04a0*/  LEA R3, R6, 0xc0800000, 0x17 ;  /* 0xc080000006037811 */ /* 0x000fe200078eb8ff */
[----:B------:R-:W-:Y:S01]  /*04b0*/  VIADD R5, R5, 0xffffff81 ;  /* 0xffffff8105057836 */ /* 0x000fe20000000000 */
[----:B------:R-:W-:Y:S03]  /*04c0*/  BSSY.RECONVERGENT B2, `(.L_x_9) ;  /* 0x0000035000027945 */ /* 0x000fe60003800200 */
[----:B------:R-:W-:Y:S01]  /*04d0*/  IMAD.IADD R3, R8, 0x1, -R3 ;  /* 0x0000000108037824 */ /* 0x000fe200078e0a03 */
[C---:B------:R-:W-:Y:S01]  /*04e0*/  IADD3 R6, PT, PT, R5.reuse, 0x7f, -R6 ;  /* 0x0000007f05067810 */ /* 0x040fe20007ffe806 */
[----:B------:R-:W-:Y:S02]  /*04f0*/  IMAD R0, R5, -0x800000, R7 ;  /* 0xff80000005007824 */ /* 0x000fe400078e0207 */
[----:B------:R-:W0:Y:S01]  /*0500*/  MUFU.RCP R8, R3 ;  /* 0x0000000300087308 */ /* 0x000e220000001000 */
[----:B------:R-:W-:Y:S01]  /*0510*/  FADD.FTZ R11, -R3, -RZ ;  /* 0x800000ff030b7221 */ /* 0x000fe20000010100 */
[----:B------:R-:W-:-:S03]  /*0520*/  IMAD.IADD R6, R6, 0x1, R9 ;  /* 0x0000000106067824 */ /* 0x000fc600078e0209 */
[----:B0-----:R-:W-:-:S04]  /*0530*/  FFMA R13, R8, R11, 1 ;  /* 0x3f800000080d7423 */ /* 0x001fc8000000000b */
[----:B------:R-:W-:-:S04]  /*0540*/  FFMA R10, R8, R13, R8 ;  /* 0x0000000d080a7223 */ /* 0x000fc80000000008 */
[----:B------:R-:W-:-:S04]  /*0550*/  FFMA R7, R0, R10, RZ ;  /* 0x0000000a00077223 */ /* 0x000fc800000000ff */
[----:B------:R-:W-:-:S04]  /*0560*/  FFMA R8, R11, R7, R0 ;  /* 0x000000070b087223 */ /* 0x000fc80000000000 */
[----:B------:R-:W-:-:S04]  /*0570*/  FFMA R7, R10, R8, R7 ;  /* 0x000000080a077223 */ /* 0x000fc80000000007 */
[----:B------:R-:W-:-:S04]  /*0580*/  FFMA R8, R11, R7, R0 ;  /* 0x000000070b087223 */ /* 0x000fc80000000000 */
[----:B------:R-:W-:-:S05]  /*0590*/  FFMA R0, R10, R8, R7 ;  /* 0x000000080a007223 */ /* 0x000fca0000000007 */
[----:B------:R-:W-:-:S04]  /*05a0*/  SHF.R.U32.HI R3, RZ, 0x17, R0 ;  /* 0x00000017ff037819 */ /* 0x000fc80000011600 */
[----:B------:R-:W-:-:S05]  /*05b0*/  LOP3.LUT R3, R3, 0xff, RZ, 0xc0, !PT ;  /* 0x000000ff03037812 */ /* 0x000fca00078ec0ff */
[----:B------:R-:W-:-:S04]  /*05c0*/  IMAD.IADD R9, R3, 0x1, R6 ;  /* 0x0000000103097824 */ /* 0x000fc800078e0206 */
[----:B------:R-:W-:-:S05]  /*05d0*/  VIADD R3, R9, 0xffffffff ;  /* 0xffffffff09037836 */ /* 0x000fca0000000000 */
[----:B------:R-:W-:-:S13]  /*05e0*/  ISETP.GE.U32.AND P0, PT, R3, 0xfe, PT ;  /* 0x000000fe0300780c */ /* 0x000fda0003f06070 */
[----:B------:R-:W-:Y:S05]  /*05f0*/  @!P0 BRA `(.L_x_10) ;  /* 0x0000000000808947 */ /* 0x000fea0003800000 */
[----:B------:R-:W-:-:S13]  /*0600*/  ISETP.GT.AND P0, PT, R9, 0xfe, PT ;  /* 0x000000fe0900780c */ /* 0x000fda0003f04270 */
[----:B------:R-:W-:Y:S05]  /*0610*/  @P0 BRA `(.L_x_11) ;  /* 0x00000000006c0947 */ /* 0x000fea0003800000 */
[----:B------:R-:W-:-:S13]  /*0620*/  ISETP.GE.AND P0, PT, R9, 0x1, PT ;  /* 0x000000010900780c */ /* 0x000fda0003f06270 */
[----:B------:R-:W-:Y:S05]  /*0630*/  @P0 BRA `(.L_x_12) ;  /* 0x0000000000740947 */ /* 0x000fea0003800000 */
[----:B------:R-:W-:Y:S02]  /*0640*/  ISETP.GE.AND P0, PT, R9, -0x18, PT ;  /* 0xffffffe80900780c */ /* 0x000fe40003f06270 */
[----:B------:R-:W-:-:S11]  /*0650*/  LOP3.LUT R0, R0, 0x80000000, RZ, 0xc0, !PT ;  /* 0x8000000000007812 */ /* 0x000fd600078ec0ff */
[----:B------:R-:W-:Y:S05]  /*0660*/  @!P0 BRA `(.L_x_12) ;  /* 0x0000000000688947 */ /* 0x000fea0003800000 */
[CCC-:B------:R-:W-:Y:S01]  /*0670*/  FFMA.RZ R3, R10.reuse, R8.reuse, R7.reuse ;  /* 0x000000080a037223 */ /* 0x1c0fe2000000c007 */
[CCC-:B------:R-:W-:Y:S01]  /*0680*/  FFMA.RM R6, R10.reuse, R8.reuse, R7.reuse ;  /* 0x000000080a067223 */ /* 0x1c0fe20000004007 */
[C---:B------:R-:W-:Y:S02]  /*0690*/  ISETP.NE.AND P2, PT, R9.reuse, RZ, PT ;  /* 0x000000ff0900720c */ /* 0x040fe40003f45270 */
[----:B------:R-:W-:Y:S02]  /*06a0*/  ISETP.NE.AND P1, PT, R9, RZ, PT ;  /* 0x000000ff0900720c */ /* 0x000fe40003f25270 */
[----:B------:R-:W-:Y:S01]  /*06b0*/  LOP3.LUT R5, R3, 0x7fffff, RZ, 0xc0, !PT ;  /* 0x007fffff03057812 */ /* 0x000fe200078ec0ff */
[----:B------:R-:W-:Y:S01]  /*06c0*/  FFMA.RP R3, R10, R8, R7 ;  /* 0x000000080a037223 */ /* 0x000fe20000008007 */
[----:B------:R-:W-:Y:S02]  /*06d0*/  VIADD R8, R9, 0x20 ;  /* 0x0000002009087836 */ /* 0x000fe40000000000 */
[----:B------:R-:W-:Y:S01]  /*06e0*/  LOP3.LUT R5, R5, 0x800000, RZ, 0xfc, !PT ;  /* 0x0080000005057812 */ /* 0x000fe200078efcff */
[----:B------:R-:W-:Y:S01]  /*06f0*/  IMAD.MOV R7, RZ, RZ, -R9 ;  /* 0x000000ffff077224 */ /* 0x000fe200078e0a09 */
[----:B------:R-:W-:-:S02]  /*0700*/  FSETP.NEU.FTZ.AND P0, PT, R3, R6, PT ;  /* 0x000000060300720b */ /* 0x000fc40003f1d000 */
[----:B------:R-:W-:Y:S02]  /*0710*/  SHF.L.U32 R8, R5, R8, RZ ;  /* 0x0000000805087219 */ /* 0x000fe400000006ff */
[----:B------:R-:W-:Y:S02]  /*0720*/  SEL R6, R7, RZ, P2 ;  /* 0x000000ff07067207 */ /* 0x000fe40001000000 */
[----:B------:R-:W-:Y:S02]  /*0730*/  ISETP.NE.AND P1, PT, R8, RZ, P1 ;  /* 0x000000ff0800720c */ /* 0x000fe40000f25270 */
[----:B------:R-:W-:Y:S02]  /*0740*/  SHF.R.U32.HI R6, RZ, R6, R5 ;  /* 0x00000006ff067219 */ /* 0x000fe40000011605 */
[----:B------:R-:W-:Y:S02]  /*0750*/  PLOP3.LUT P0, PT, P0, P1, PT, 0xf8, 0x8f ;  /* 0x00000000008f781c */ /* 0x000fe40000703f70 */
[----:B------:R-:W-:-:S02]  /*0760*/  SHF.R.U32.HI R8, RZ, 0x1, R6 ;  /* 0x00000001ff087819 */ /* 0x000fc40000011606 */
[----:B------:R-:W-:-:S04]  /*0770*/  SEL R3, RZ, 0x1, !P0 ;  /* 0x00000001ff037807 */ /* 0x000fc80004000000 */
[----:B------:R-:W-:-:S04]  /*0780*/  LOP3.LUT R3, R3, 0x1, R8, 0xf8, !PT ;  /* 0x0000000103037812 */ /* 0x000fc800078ef808 */
[----:B------:R-:W-:-:S05]  /*0790*/  LOP3.LUT R3, R3, R6, RZ, 0xc0, !PT ;  /* 0x0000000603037212 */ /* 0x000fca00078ec0ff */
[----:B------:R-:W-:-:S05]  /*07a0*/  IMAD.IADD R3, R8, 0x1, R3 ;  /* 0x0000000108037824 */ /* 0x000fca00078e0203 */
[----:B------:R-:W-:Y:S01]  /*07b0*/  LOP3.LUT R0, R3, R0, RZ, 0xfc, !PT ;  /* 0x0000000003007212 */ /* 0x000fe200078efcff */
[----:B------:R-:W-:Y:S06]  /*07c0*/  BRA `(.L_x_12) ;  /* 0x0000000000107947 */ /* 0x000fec0003800000 */
.L_x_11:
[----:B------:R-:W-:-:S04]  /*07d0*/  LOP3.LUT R0, R0, 0x80000000, RZ, 0xc0, !PT ;  /* 0x8000000000007812 */ /* 0x000fc800078ec0ff */
[----:B------:R-:W-:Y:S01]  /*07e0*/  LOP3.LUT R0, R0, 0x7f800000, RZ, 0xfc, !PT ;  /* 0x7f80000000007812 */ /* 0x000fe200078efcff */
[----:B------:R-:W-:Y:S06]  /*07f0*/  BRA `(.L_x_12) ;  /* 0x0000000000047947 */ /* 0x000fec0003800000 */
.L_x_10:
[----:B------:R-:W-:-:S07]  /*0800*/  IMAD R0, R6, 0x800000, R0 ;  /* 0x0080000006007824 */ /* 0x000fce00078e0200 */
.L_x_12:
[----:B------:R-:W-:Y:S05]  /*0810*/  BSYNC.RECONVERGENT B2 ;  /* 0x0000000000027941 */ /* 0x000fea0003800200 */
.L_x_9:
[----:B------:R-:W-:Y:S05]  /*0820*/  BRA `(.L_x_13) ;  /* 0x0000000000207947 */ /* 0x000fea0003800000 */
.L_x_8:
[----:B------:R-:W-:-:S04]  /*0830*/  LOP3.LUT R0, R8, 0x80000000, R7, 0x48, !PT ;  /* 0x8000000008007812 */ /* 0x000fc800078e4807 */
[----:B------:R-:W-:Y:S01]  /*0840*/  LOP3.LUT R0, R0, 0x7f800000, RZ, 0xfc, !PT ;  /* 0x7f80000000007812 */ /* 0x000fe200078efcff */
[----:B------:R-:W-:Y:S06]  /*0850*/  BRA `(.L_x_13) ;  /* 0x0000000000147947 */ /* 0x000fec0003800000 */
.L_x_7:
[----:B------:R-:W-:Y:S01]  /*0860*/  LOP3.LUT R0, R8, 0x80000000, R7, 0x48, !PT ;  /* 0x8000000008007812 */ /* 0x000fe200078e4807 */
[----:B------:R-:W-:Y:S06]  /*0870*/  BRA `(.L_x_13) ;  /* 0x00000000000c7947 */ /* 0x000fec0003800000 */
.L_x_6:
[----:B------:R-:W0:Y:S01]  /*0880*/  MUFU.RSQ R0, -QNAN ;  /* 0xffc0000000007908 */ /* 0x000e220000001400 */
[----:B------:R-:W-:Y:S05]  /*0890*/  BRA `(.L_x_13) ;  /* 0x0000000000047947 */ /* 0x000fea0003800000 */
.L_x_5:
[----:B------:R-:W-:-:S07]  /*08a0*/  FADD.FTZ R0, R0, R3 ;  /* 0x0000000300007221 */ /* 0x000fce0000010000 */
.L_x_13:
[----:B------:R-:W-:Y:S05]  /*08b0*/  BSYNC.RECONVERGENT B1 ;  /* 0x0000000000017941 */ /* 0x000fea0003800200 */
.L_x_3:
[----:B------:R-:W-:-:S04]  /*08c0*/  IMAD.MOV.U32 R5, RZ, RZ, 0x0 ;  /* 0x00000000ff057424 */ /* 0x000fc800078e00ff */
[----:B0-----:R-:W-:Y:S05]  /*08d0*/  RET.REL.NODEC R4 `(_Z3divPfS_S_ii) ;  /* 0xfffffff404c87950 */ /* 0x001fea0003c3ffff */
.L_x_14:
        /* <DEDUP_REMOVED lines=10> */
.L_x_25:


//--------------------- .text._Z3MulPfS_S_ii      --------------------------
	.section	.text._Z3MulPfS_S_ii,"ax",@progbits
	.align	128
        .global         _Z3MulPfS_S_ii
        .type           _Z3MulPfS_S_ii,@function
        .size           _Z3MulPfS_S_ii,(.L_x_28 - _Z3MulPfS_S_ii)
        .other          _Z3MulPfS_S_ii,@"STO_CUDA_ENTRY STV_DEFAULT"
_Z3MulPfS_S_ii:
.text._Z3MulPfS_S_ii:
        /* <DEDUP_REMOVED lines=23> */
[----:B----4-:R-:W-:-:S05]  /*0170*/  FMUL R9, R2, R5 ;  /* 0x0000000502097220 */ /* 0x010fca0000400000 */
[----:B------:R-:W-:Y:S01]  /*0180*/  STG.E desc[UR4][R6.64], R9 ;  /* 0x0000000906007986 */ /* 0x000fe2000c101904 */
[----:B------:R-:W-:Y:S05]  /*0190*/  EXIT ;  /* 0x000000000000794d */ /* 0x000fea0003800000 */
.L_x_15:
        /* <DEDUP_REMOVED lines=14> */
.L_x_28:


//--------------------- .text._Z6MatAddPfS_S_ii   --------------------------
	.section	.text._Z6MatAddPfS_S_ii,"ax",@progbits
	.align	128
        .global         _Z6MatAddPfS_S_ii
        .type           _Z6MatAddPfS_S_ii,@function
        .size           _Z6MatAddPfS_S_ii,(.L_x_29 - _Z6MatAddPfS_S_ii)
        .other          _Z6MatAddPfS_S_ii,@"STO_CUDA_ENTRY STV_DEFAULT"
_Z6MatAddPfS_S_ii:
.text._Z6MatAddPfS_S_ii:
        /* <DEDUP_REMOVED lines=23> */
[----:B----4-:R-:W-:-:S05]  /*0170*/  FADD R9, R2, R5 ;  /* 0x0000000502097221 */ /* 0x010fca0000000000 */
[----:B------:R-:W-:Y:S01]  /*0180*/  STG.E desc[UR4][R6.64], R9 ;  /* 0x0000000906007986 */ /* 0x000fe2000c101904 */
[----:B------:R-:W-:Y:S05]  /*0190*/  EXIT ;  /* 0x000000000000794d */ /* 0x000fea0003800000 */
.L_x_16:
        /* <DEDUP_REMOVED lines=14> */
.L_x_29:


//--------------------- .text._Z9MatrixMulPfS_S_iii --------------------------
	.section	.text._Z9MatrixMulPfS_S_iii,"ax",@progbits
	.align	128
        .global         _Z9MatrixMulPfS_S_iii
        .type           _Z9MatrixMulPfS_S_iii,@function
        .size           _Z9MatrixMulPfS_S_iii,(.L_x_30 - _Z9MatrixMulPfS_S_iii)
        .other          _Z9MatrixMulPfS_S_iii,@"STO_CUDA_ENTRY STV_DEFAULT"
_Z9MatrixMulPfS_S_iii:
.text._Z9MatrixMulPfS_S_iii:
[----:B------:R-:W-:Y:S01]  /*0000*/  LDC R1, c[0x0][0x37c] ;  /* 0x0000df00ff017b82 */ /* 0x000fe20000000800 */
[----:B------:R-:W0:Y:S07]  /*0010*/  S2R R3, SR_TID.Y ;  /* 0x0000000000037919 */ /* 0x000e2e0000002200 */
[----:B------:R-:W0:Y:S01]  /*0020*/  S2UR UR4, SR_CTAID.Y ;  /* 0x00000000000479c3 */ /* 0x000e220000002600 */
[----:B------:R-:W1:Y:S01]  /*0030*/  LDCU UR6, c[0x0][0x398] ;  /* 0x00007300ff0677ac */ /* 0x000e620008000800 */
[----:B------:R-:W2:Y:S06]  /*0040*/  S2R R5, SR_TID.X ;  /* 0x0000000000057919 */ /* 0x000eac0000002100 */
[----:B------:R-:W0:Y:S08]  /*0050*/  LDC R0, c[0x0][0x364] ;  /* 0x0000d900ff007b82 */ /* 0x000e300000000800 */
[----:B------:R-:W2:Y:S08]  /*0060*/  S2UR UR5, SR_CTAID.X ;  /* 0x00000000000579c3 */ /* 0x000eb00000002500 */
[----:B------:R-:W2:Y:S08]  /*0070*/  LDC R14, c[0x0][0x360] ;  /* 0x0000d800ff0e7b82 */ /* 0x000eb00000000800 */
[----:B------:R-:W3:Y:S01]  /*0080*/  LDC R15, c[0x0][0x3a0] ;  /* 0x0000e800ff0f7b82 */ /* 0x000ee20000000800 */
[----:B0-----:R-:W-:-:S05]  /*0090*/  IMAD R0, R0, UR4, R3 ;  /* 0x0000000400007c24 */ /* 0x001fca000f8e0203 */
[----:B-1----:R-:W-:Y:S01]  /*00a0*/  ISETP.GE.AND P0, PT, R0, UR6, PT ;  /* 0x0000000600007c0c */ /* 0x002fe2000bf06270 */
[----:B--2---:R-:W-:-:S05]  /*00b0*/  IMAD R14, R14, UR5, R5 ;  /* 0x000000050e0e7c24 */ /* 0x004fca000f8e0205 */
[----:B---3--:R-:W-:-:S13]  /*00c0*/  ISETP.GE.OR P0, PT, R14, R15, P0 ;  /* 0x0000000f0e00720c */ /* 0x008fda0000706670 */
[----:B------:R-:W-:Y:S05]  /*00d0*/  @P0 EXIT ;  /* 0x000000000000094d */ /* 0x000fea0003800000 */
[----:B------:R-:W0:Y:S01]  /*00e0*/  LDCU UR5, c[0x0][0x39c] ;  /* 0x00007380ff0577ac */ /* 0x000e220008000800 */
[----:B------:R-:W-:Y:S01]  /*00f0*/  HFMA2 R17, -RZ, RZ, 0, 0 ;  /* 0x00000000ff117431 */ /* 0x000fe200000001ff */
[----:B------:R-:W1:Y:S01]  /*0100*/  LDCU.64 UR8, c[0x0][0x358] ;  /* 0x00006b00ff0877ac */ /* 0x000e620008000a00 */
[----:B0-----:R-:W-:-:S09]  /*0110*/  UISETP.GE.AND UP0, UPT, UR5, 0x1, UPT ;  /* 0x000000010500788c */ /* 0x001fd2000bf06270 */
[----:B-1----:R-:W-:Y:S05]  /*0120*/  BRA.U !UP0, `(.L_x_17) ;  /* 0x00000009085c7547 */ /* 0x002fea000b800000 */
[----:B------:R-:W-:Y:S02]  /*0130*/  UISETP.GE.U32.AND UP1, UPT, UR5, 0x8, UPT ;  /* 0x000000080500788c */ /* 0x000fe4000bf26070 */
[----:B------:R-:W-:Y:S01]  /*0140*/  IMAD R16, R0, UR5, RZ ;  /* 0x0000000500107c24 */ /* 0x000fe2000f8e02ff */
[----:B------:R-:W-:Y:S01]  /*0150*/  ULOP3.LUT UR6, UR5, 0x7, URZ, 0xc0, !UPT ;  /* 0x0000000705067892 */ /* 0x000fe2000f8ec0ff */
[----:B------:R-:W-:Y:S01]  /*0160*/  MOV R17, RZ ;  /* 0x000000ff00117202 */ /* 0x000fe20000000f00 */
[----:B------:R-:W-:Y:S02]  /*0170*/  UMOV UR4, URZ ;  /* 0x000000ff00047c82 */ /* 0x000fe40008000000 */
[----:B------:R-:W-:Y:S02]  /*0180*/  UISETP.NE.AND UP0, UPT, UR6, URZ, UPT ;  /* 0x000000ff0600728c */ /* 0x000fe4000bf05270 */
[----:B------:R-:W-:Y:S09]  /*0190*/  BRA.U !UP1, `(.L_x_18) ;  /* 0x0000000109fc7547 */ /* 0x000ff2000b800000 */
[----:B------:R-:W0:Y:S01]  /*01a0*/  LDC.64 R2, c[0x0][0x380] ;  /* 0x0000e000ff027b82 */ /* 0x000e220000000a00 */
[----:B------:R-:W-:Y:S01]  /*01b0*/  ULOP3.LUT UR4, UR5, 0x7ffffff8, URZ, 0xc0, !UPT ;  /* 0x7ffffff805047892 */ /* 0x000fe2000f8ec0ff */
[----:B------:R-:W-:Y:S02]  /*01c0*/  MOV R17, RZ ;  /* 0x000000ff00117202 */ /* 0x000fe40000000f00 */
[----:B------:R-:W-:Y:S01]  /*01d0*/  MOV R18, R14 ;  /* 0x0000000e00127202 */ /* 0x000fe20000000f00 */
[----:B------:R-:W-:Y:S01]  /*01e0*/  UIADD3 UR7, UPT, UPT, -UR4, URZ, URZ ;  /* 0x000000ff04077290 */ /* 0x000fe2000fffe1ff */
[----:B0-----:R-:W-:-:S03]  /*01f0*/  IMAD.WIDE.U32 R2, R16, 0x4, R2 ;  /* 0x0000000410027825 */ /* 0x001fc600078e0002 */
[----:B------:R-:W-:-:S04]  /*0200*/  IADD3 R2, P0, PT, R2, 0x10, RZ ;  /* 0x0000001002027810 */ /* 0x000fc80007f1e0ff */
[----:B------:R-:W-:-:S09]  /*0210*/  IADD3.X R3, PT, PT, RZ, R3, RZ, P0, !PT ;  /* 0x00000003ff037210 */ /* 0x000fd200007fe4ff */
.L_x_19:
[----:B0-----:R-:W0:Y:S01]  /*0220*/  LDC.64 R8, c[0x0][0x388] ;  /* 0x0000e200ff087b82 */ /* 0x001e220000000a00 */
[----:B------:R-:W2:Y:S04]  /*0230*/  LDG.E R20, desc[UR8][R2.64+-0x10] ;  /* 0xfffff00802147981 */ /* 0x000ea8000c1e1900 */
[----:B------:R-:W3:Y:S04]  /*0240*/  LDG.E R26, desc[UR8][R2.64+-0xc] ;  /* 0xfffff408021a7981 */ /* 0x000ee8000c1e1900 */
[----:B------:R-:W4:Y:S04]  /*0250*/  LDG.E R24, desc[UR8][R2.64+-0x8] ;  /* 0xfffff80802187981 */ /* 0x000f28000c1e1900 */
[----:B------:R-:W5:Y:S04]  /*0260*/  LDG.E R22, desc[UR8][R2.64+-0x4] ;  /* 0xfffffc0802167981 */ /* 0x000f68000c1e1900 */
[----:B------:R-:W5:Y:S04]  /*0270*/  LDG.E R27, desc[UR8][R2.64] ;  /* 0x00000008021b7981 */ /* 0x000f68000c1e1900 */
[----:B------:R-:W5:Y:S01]  /*0280*/  LDG.E R29, desc[UR8][R2.64+0x4] ;  /* 0x00000408021d7981 */ /* 0x000f62000c1e1900 */
[----:B0-----:R-:W-:-:S05]  /*0290*/  IMAD.WIDE R8, R18, 0x4, R8 ;  /* 0x0000000412087825 */ /* 0x001fca00078e0208 */
[----:B------:R0:W2:Y:S01]  /*02a0*/  LDG.E R19, desc[UR8][R8.64] ;  /* 0x0000000808137981 */ /* 0x0000a2000c1e1900 */
[----:B------:R-:W-:-:S05]  /*02b0*/  IMAD.WIDE R10, R15, 0x4, R8 ;  /* 0x000000040f0a7825 */ /* 0x000fca00078e0208 */
[----:B-1----:R1:W3:Y:S01]  /*02c0*/  LDG.E R21, desc[UR8][R10.64] ;  /* 0x000000080a157981 */ /* 0x0022e2000c1e1900 */
[----:B------:R-:W-:-:S05]  /*02d0*/  IMAD.WIDE R12, R15, 0x4, R10 ;  /* 0x000000040f0c7825 */ /* 0x000fca00078e020a */
[----:B------:R1:W4:Y:S01]  /*02e0*/  LDG.E R25, desc[UR8][R12.64] ;  /* 0x000000080c197981 */ /* 0x000322000c1e1900 */
[----:B------:R-:W-:-:S05]  /*02f0*/  IMAD.WIDE R4, R15, 0x4, R12 ;  /* 0x000000040f047825 */ /* 0x000fca00078e020c */
[----:B------:R-:W5:Y:S01]  /*0300*/  LDG.E R23, desc[UR8][R4.64] ;  /* 0x0000000804177981 */ /* 0x000f62000c1e1900 */
[----:B------:R-:W-:-:S05]  /*0310*/  IMAD.WIDE R6, R15, 0x4, R4 ;  /* 0x000000040f067825 */ /* 0x000fca00078e0204 */
[----:B------:R-:W5:Y:S01]  /*0320*/  LDG.E R28, desc[UR8][R6.64] ;  /* 0x00000008061c7981 */ /* 0x000f62000c1e1900 */
[----:B0-----:R-:W-:-:S03]  /*0330*/  IMAD.WIDE R8, R15, 0x4, R6 ;  /* 0x000000040f087825 */ /* 0x001fc600078e0206 */
[----:B------:R-:W5:Y:S04]  /*0340*/  LDG.E R5, desc[UR8][R2.64+0x8] ;  /* 0x0000080802057981 */ /* 0x000f68000c1e1900 */
[----:B------:R-:W5:Y:S01]  /*0350*/  LDG.E R4, desc[UR8][R8.64] ;  /* 0x0000000808047981 */ /* 0x000f62000c1e1900 */
[----:B-1----:R-:W-:-:S03]  /*0360*/  IMAD.WIDE R10, R15, 0x4, R8 ;  /* 0x000000040f0a7825 */ /* 0x002fc600078e0208 */
[----:B------:R0:W5:Y:S04]  /*0370*/  LDG.E R7, desc[UR8][R2.64+0xc] ;  /* 0x00000c0802077981 */ /* 0x000168000c1e1900 */
[----:B------:R1:W5:Y:S01]  /*0380*/  LDG.E R6, desc[UR8][R10.64] ;  /* 0x000000080a067981 */ /* 0x000362000c1e1900 */
[----:B------:R-:W-:-:S06]  /*0390*/  IMAD.WIDE R12, R15, 0x4, R10 ;  /* 0x000000040f0c7825 */ /* 0x000fcc00078e020a */
[----:B------:R-:W5:Y:S01]  /*03a0*/  LDG.E R12, desc[UR8][R12.64] ;  /* 0x000000080c0c7981 */ /* 0x000f62000c1e1900 */
[----:B------:R-:W-:Y:S01]  /*03b0*/  I2FP.F32.S32 R17, R17 ;  /* 0x0000001100117245 */ /* 0x000fe20000201400 */
[----:B------:R-:W-:-:S04]  /*03c0*/  UIADD3 UR7, UPT, UPT, UR7, 0x8, URZ ;  /* 0x0000000807077890 */ /* 0x000fc8000fffe0ff */
[----:B------:R-:W-:Y:S01]  /*03d0*/  UISETP.NE.AND UP1, UPT, UR7, URZ, UPT ;  /* 0x000000ff0700728c */ /* 0x000fe2000bf25270 */
[----:B0-----:R-:W-:Y:S02]  /*03e0*/  IADD3 R2, P0, PT, R2, 0x20, RZ ;  /* 0x0000002002027810 */ /* 0x001fe40007f1e0ff */
[----:B------:R-:W-:Y:S02]  /*03f0*/  LEA R18, R15, R18, 0x3 ;  /* 0x000000120f127211 */ /* 0x000fe400078e18ff */
[----:B------:R-:W-:Y:S01]  /*0400*/  IADD3.X R3, PT, PT, RZ, R3, RZ, P0, !PT ;  /* 0x00000003ff037210 */ /* 0x000fe200007fe4ff */
[----:B--2---:R-:W-:-:S06]  /*0410*/  FFMA R17, R20, R19, R17 ;  /* 0x0000001314117223 */ /* 0x004fcc0000000011 */
[----:B------:R-:W0:Y:S02]  /*0420*/  F2I.TRUNC.NTZ R17, R17 ;  /* 0x0000001100117305 */ /* 0x000e24000020f100 */
[----:B0-----:R-:W-:-:S05]  /*0430*/  I2FP.F32.S32 R19, R17 ;  /* 0x0000001100137245 */ /* 0x001fca0000201400 */
[----:B---3--:R-:W-:-:S06]  /*0440*/  FFMA R19, R26, R21, R19 ;  /* 0x000000151a137223 */ /* 0x008fcc0000000013 */
[----:B------:R-:W0:Y:S02]  /*0450*/  F2I.TRUNC.NTZ R19, R19 ;  /* 0x0000001300137305 */ /* 0x000e24000020f100 */
[----:B0-----:R-:W-:-:S05]  /*0460*/  I2FP.F32.S32 R9, R19 ;  /* 0x0000001300097245 */ /* 0x001fca0000201400 */
[----:B----4-:R-:W-:-:S06]  /*0470*/  FFMA R9, R24, R25, R9 ;  /* 0x0000001918097223 */ /* 0x010fcc0000000009 */
[----:B------:R-:W1:Y:S02]  /*0480*/  F2I.TRUNC.NTZ R9, R9 ;  /* 0x0000000900097305 */ /* 0x000e64000020f100 */
[----:B-1----:R-:W-:-:S05]  /*0490*/  I2FP.F32.S32 R11, R9 ;  /* 0x00000009000b7245 */ /* 0x002fca0000201400 */
[----:B-----5:R-:W-:-:S06]  /*04a0*/  FFMA R11, R22, R23, R11 ;  /* 0x00000017160b7223 */ /* 0x020fcc000000000b */
[----:B------:R-:W0:Y:S02]  /*04b0*/  F2I.TRUNC.NTZ R11, R11 ;  /* 0x0000000b000b7305 */ /* 0x000e24000020f100 */
[----:B0-----:R-:W-:-:S05]  /*04c0*/  I2FP.F32.S32 R8, R11 ;  /* 0x0000000b00087245 */ /* 0x001fca0000201400 */
[----:B------:R-:W-:-:S06]  /*04d0*/  FFMA R8, R27, R28, R8 ;  /* 0x0000001c1b087223 */ /* 0x000fcc0000000008 */
        /* <DEDUP_REMOVED lines=8> */
[----:B------:R-:W-:-:S04]  /*0560*/  FFMA R6, R7, R12, R6 ;  /* 0x0000000c07067223 */ /* 0x000fc80000000006 */
[----:B------:R0:W1:Y:S01]  /*0570*/  F2I.TRUNC.NTZ R17, R6 ;  /* 0x0000000600117305 */ /* 0x000062000020f100 */
[----:B------:R-:W-:Y:S05]  /*0580*/  BRA.U UP1, `(.L_x_19) ;  /* 0xfffffffd01247547 */ /* 0x000fea000b83ffff */
.L_x_18:
[----:B------:R-:W-:Y:S05]  /*0590*/  BRA.U !UP0, `(.L_x_20) ;  /* 0x00000005083c7547 */ /* 0x000fea000b800000 */
[----:B------:R-:W-:Y:S02]  /*05a0*/  UISETP.GE.U32.AND UP0, UPT, UR6, 0x4, UPT ;  /* 0x000000040600788c */ /* 0x000fe4000bf06070 */
[----:B------:R-:W-:-:S04]  /*05b0*/  ULOP3.LUT UR7, UR5, 0x3, URZ, 0xc0, !UPT ;  /* 0x0000000305077892 */ /* 0x000fc8000f8ec0ff */
[----:B------:R-:W-:-:S03]  /*05c0*/  UISETP.NE.AND UP1, UPT, UR7, URZ, UPT ;  /* 0x000000ff0700728c */ /* 0x000fc6000bf25270 */
[----:B------:R-:W-:Y:S08]  /*05d0*/  BRA.U !UP0, `(.L_x_21) ;  /* 0x00000001088c7547 */ /* 0x000ff0000b800000 */
[----:B------:R-:W2:Y:S01]  /*05e0*/  LDC.64 R4, c[0x0][0x380] ;  /* 0x0000e000ff047b82 */ /* 0x000ea20000000a00 */
[----:B------:R-:W-:Y:S01]  /*05f0*/  IADD3 R3, PT, PT, R16, UR4, RZ ;  /* 0x0000000410037c10 */ /* 0x000fe2000fffe0ff */
[----:B------:R-:W-:Y:S01]  /*0600*/  IMAD R9, R15, UR4, R14 ;  /* 0x000000040f097c24 */ /* 0x000fe2000f8e020e */
[----:B------:R-:W3:Y:S05]  /*0610*/  LDCU.64 UR10, c[0x0][0x380] ;  /* 0x00007000ff0a77ac */ /* 0x000eea0008000a00 */
[----:B0-----:R-:W0:Y:S01]  /*0620*/  LDC.64 R6, c[0x0][0x388] ;  /* 0x0000e200ff067b82 */ /* 0x001e220000000a00 */
[----:B--2---:R-:W-:-:S05]  /*0630*/  IMAD.WIDE.U32 R4, R3, 0x4, R4 ;  /* 0x0000000403047825 */ /* 0x004fca00078e0004 */
[----:B------:R2:W4:Y:S01]  /*0640*/  LDG.E R12, desc[UR8][R4.64] ;  /* 0x00000008040c7981 */ /* 0x000522000c1e1900 */
[----:B0-----:R-:W-:-:S05]  /*0650*/  IMAD.WIDE R6, R9, 0x4, R6 ;  /* 0x0000000409067825 */ /* 0x001fca00078e0206 */
[----:B------:R-:W4:Y:S01]  /*0660*/  LDG.E R13, desc[UR8][R6.64] ;  /* 0x00000008060d7981 */ /* 0x000f22000c1e1900 */
[----:B------:R-:W-:-:S04]  /*0670*/  IADD3 R3, P0, PT, R16, UR4, RZ ;  /* 0x0000000410037c10 */ /* 0x000fc8000ff1e0ff */
[----:B------:R-:W-:Y:S02]  /*0680*/  IADD3.X R8, PT, PT, RZ, RZ, RZ, P0, !PT ;  /* 0x000000ffff087210 */ /* 0x000fe400007fe4ff */
[----:B---3--:R-:W-:-:S04]  /*0690*/  LEA R2, P0, R3, UR10, 0x2 ;  /* 0x0000000a03027c11 */ /* 0x008fc8000f8010ff */
[----:B------:R-:W-:Y:S01]  /*06a0*/  LEA.HI.X R3, R3, UR11, R8, 0x2, P0 ;  /* 0x0000000b03037c11 */ /* 0x000fe200080f1408 */
[----:B------:R-:W-:-:S04]  /*06b0*/  IMAD.WIDE R8, R15, 0x4, R6 ;  /* 0x000000040f087825 */ /* 0x000fc800078e0206 */
[----:B------:R-:W3:Y:S04]  /*06c0*/  LDG.E R18, desc[UR8][R2.64+0x4] ;  /* 0x0000040802127981 */ /* 0x000ee8000c1e1900 */
[----:B------:R-:W3:Y:S01]  /*06d0*/  LDG.E R19, desc[UR8][R8.64] ;  /* 0x0000000808137981 */ /* 0x000ee2000c1e1900 */
[----:B------:R-:W-:-:S03]  /*06e0*/  IMAD.WIDE R10, R15, 0x4, R8 ;  /* 0x000000040f0a7825 */ /* 0x000fc600078e0208 */
[----:B------:R-:W5:Y:S04]  /*06f0*/  LDG.E R20, desc[UR8][R2.64+0x8] ;  /* 0x0000080802147981 */ /* 0x000f68000c1e1900 */
[----:B------:R-:W5:Y:S01]  /*0700*/  LDG.E R21, desc[UR8][R10.64] ;  /* 0x000000080a157981 */ /* 0x000f62000c1e1900 */
[----:B--2---:R-:W-:-:S03]  /*0710*/  IMAD.WIDE R4, R15, 0x4, R10 ;  /* 0x000000040f047825 */ /* 0x004fc600078e020a */
[----:B------:R0:W2:Y:S04]  /*0720*/  LDG.E R6, desc[UR8][R2.64+0xc] ;  /* 0x00000c0802067981 */ /* 0x0000a8000c1e1900 */
[----:B------:R-:W2:Y:S01]  /*0730*/  LDG.E R5, desc[UR8][R4.64] ;  /* 0x0000000804057981 */ /* 0x000ea2000c1e1900 */
[----:B-1----:R-:W-:Y:S01]  /*0740*/  I2FP.F32.S32 R17, R17 ;  /* 0x0000001100117245 */ /* 0x002fe20000201400 */
[----:B------:R-:W-:-:S04]  /*0750*/  UIADD3 UR4, UPT, UPT, UR4, 0x4, URZ ;  /* 0x0000000404047890 */ /* 0x000fc8000fffe0ff */
[----:B----4-:R-:W-:-:S06]  /*0760*/  FFMA R12, R12, R13, R17 ;  /* 0x0000000d0c0c7223 */ /* 0x010fcc0000000011 */
[----:B------:R-:W1:Y:S02]  /*0770*/  F2I.TRUNC.NTZ R12, R12 ;  /* 0x0000000c000c7305 */ /* 0x000e64000020f100 */
[----:B-1----:R-:W-:-:S05]  /*0780*/  I2FP.F32.S32 R7, R12 ;  /* 0x0000000c00077245 */ /* 0x002fca0000201400 */
[----:B---3--:R-:W-:-:S06]  /*0790*/  FFMA R7, R18, R19, R7 ;  /* 0x0000001312077223 */ /* 0x008fcc0000000007 */
[----:B------:R-:W1:Y:S02]  /*07a0*/  F2I.TRUNC.NTZ R7, R7 ;  /* 0x0000000700077305 */ /* 0x000e64000020f100 */
[----:B-1----:R-:W-:-:S05]  /*07b0*/  I2FP.F32.S32 R9, R7 ;  /* 0x0000000700097245 */ /* 0x002fca0000201400 */
[----:B-----5:R-:W-:-:S06]  /*07c0*/  FFMA R9, R20, R21, R9 ;  /* 0x0000001514097223 */ /* 0x020fcc0000000009 */
[----:B------:R-:W0:Y:S02]  /*07d0*/  F2I.TRUNC.NTZ R9, R9 ;  /* 0x0000000900097305 */ /* 0x000e24000020f100 */
[----:B0-----:R-:W-:-:S05]  /*07e0*/  I2FP.F32.S32 R3, R9 ;  /* 0x0000000900037245 */ /* 0x001fca0000201400 */
[----:B--2---:R-:W-:-:S04]  /*07f0*/  FFMA R3, R6, R5, R3 ;  /* 0x0000000506037223 */ /* 0x004fc80000000003 */
[----:B------:R2:W3:Y:S03]  /*0800*/  F2I.TRUNC.NTZ R17, R3 ;  /* 0x0000000300117305 */ /* 0x0004e6000020f100 */
.L_x_21:
[----:B------:R-:W-:Y:S05]  /*0810*/  BRA.U !UP1, `(.L_x_20) ;  /* 0x00000001099c7547 */ /* 0x000fea000b800000 */
[----:B------:R-:W-:Y:S02]  /*0820*/  UISETP.NE.AND UP0, UPT, UR7, 0x1, UPT ;  /* 0x000000010700788c */ /* 0x000fe4000bf05270 */
[----:B------:R-:W-:-:S04]  /*0830*/  ULOP3.LUT UR5, UR5, 0x1, URZ, 0xc0, !UPT ;  /* 0x0000000105057892 */ /* 0x000fc8000f8ec0ff */
[----:B------:R-:W-:-:S03]  /*0840*/  UISETP.NE.U32.AND UP1, UPT, UR5, 0x1, UPT ;  /* 0x000000010500788c */ /* 0x000fc6000bf25070 */
[----:B------:R-:W-:Y:S08]  /*0850*/  BRA.U !UP0, `(.L_x_22) ;  /* 0x00000001085c7547 */ /* 0x000ff0000b800000 */
[----:B--2---:R-:W2:Y:S01]  /*0860*/  LDC.64 R2, c[0x0][0x380] ;  /* 0x0000e000ff027b82 */ /* 0x004ea20000000a00 */
[----:B------:R-:W-:Y:S01]  /*0870*/  IADD3 R7, PT, PT, R16, UR4, RZ ;  /* 0x0000000410077c10 */ /* 0x000fe2000fffe0ff */
[----:B------:R-:W-:Y:S01]  /*0880*/  IMAD R9, R15, UR4, R14 ;  /* 0x000000040f097c24 */ /* 0x000fe2000f8e020e */
[----:B------:R-:W0:Y:S05]  /*0890*/  LDCU.64 UR6, c[0x0][0x380] ;  /* 0x00007000ff0677ac */ /* 0x000e2a0008000a00 */
[----:B------:R-:W4:Y:S01]  /*08a0*/  LDC.64 R4, c[0x0][0x388] ;  /* 0x0000e200ff047b82 */ /* 0x000f220000000a00 */
[----:B--2---:R-:W-:-:S06]  /*08b0*/  IMAD.WIDE.U32 R2, R7, 0x4, R2 ;  /* 0x0000000407027825 */ /* 0x004fcc00078e0002 */
[----:B------:R-:W2:Y:S01]  /*08c0*/  LDG.E R2, desc[UR8][R2.64] ;  /* 0x0000000802027981 */ /* 0x000ea2000c1e1900 */
[----:B----4-:R-:W-:-:S05]  /*08d0*/  IMAD.WIDE R4, R9, 0x4, R4 ;  /* 0x0000000409047825 */ /* 0x010fca00078e0204 */
[----:B------:R-:W2:Y:S01]  /*08e0*/  LDG.E R11, desc[UR8][R4.64] ;  /* 0x00000008040b7981 */ /* 0x000ea2000c1e1900 */
[----:B------:R-:W-:-:S04]  /*08f0*/  IADD3 R7, P0, PT, R16, UR4, RZ ;  /* 0x0000000410077c10 */ /* 0x000fc8000ff1e0ff */
[----:B------:R-:W-:Y:S02]  /*0900*/  IADD3.X R8, PT, PT, RZ, RZ, RZ, P0, !PT ;  /* 0x000000ffff087210 */ /* 0x000fe400007fe4ff */
[----:B0-----:R-:W-:-:S04]  /*0910*/  LEA R6, P0, R7, UR6, 0x2 ;  /* 0x0000000607067c11 */ /* 0x001fc8000f8010ff */
[----:B------:R-:W-:Y:S01]  /*0920*/  LEA.HI.X R7, R7, UR7, R8, 0x2, P0 ;  /* 0x0000000707077c11 */ /* 0x000fe200080f1408 */
[----:B------:R-:W-:-:S04]  /*0930*/  IMAD.WIDE R8, R15, 0x4, R4 ;  /* 0x000000040f087825 */ /* 0x000fc800078e0204 */
[----:B------:R-:W4:Y:S04]  /*0940*/  LDG.E R6, desc[UR8][R6.64+0x4] ;  /* 0x0000040806067981 */ /* 0x000f28000c1e1900 */
[----:B------:R-:W4:Y:S01]  /*0950*/  LDG.E R9, desc[UR8][R8.64] ;  /* 0x0000000808097981 */ /* 0x000f22000c1e1900 */
[----:B-1-3--:R-:W-:Y:S01]  /*0960*/  I2FP.F32.S32 R17, R17 ;  /* 0x0000001100117245 */ /* 0x00afe20000201400 */
[----:B------:R-:W-:-:S04]  /*0970*/  UIADD3 UR4, UPT, UPT, UR4, 0x2, URZ ;  /* 0x0000000204047890 */ /* 0x000fc8000fffe0ff */
[----:B--2---:R-:W-:-:S06]  /*0980*/  FFMA R11, R2, R11, R17 ;  /* 0x0000000b020b7223 */ /* 0x004fcc0000000011 */
[----:B------:R-:W0:Y:S02]  /*0990*/  F2I.TRUNC.NTZ R11, R11 ;  /* 0x0000000b000b7305 */ /* 0x000e24000020f100 */
[----:B0-----:R-:W-:-:S05]  /*09a0*/  I2FP.F32.S32 R3, R11 ;  /* 0x0000000b00037245 */ /* 0x001fca0000201400 */
[----:B----4-:R-:W-:-:S04]  /*09b0*/  FFMA R3, R6, R9, R3 ;  /* 0x0000000906037223 */ /* 0x010fc80000000003 */
[----:B------:R4:W0:Y:S03]  /*09c0*/  F2I.TRUNC.NTZ R17, R3 ;  /* 0x0000000300117305 */ /* 0x000826000020f100 */
.L_x_22:
[----:B------:R-:W-:Y:S05]  /*09d0*/  BRA.U UP1, `(.L_x_20) ;  /* 0x00000001012c7547 */ /* 0x000fea000b800000 */
[----:B--2-4-:R-:W2:Y:S01]  /*09e0*/  LDC.64 R2, c[0x0][0x380] ;  /* 0x0000e000ff027b82 */ /* 0x014ea20000000a00 */
[----:B------:R-:W-:Y:S01]  /*09f0*/  IADD3 R7, PT, PT, R16, UR4, RZ ;  /* 0x0000000410077c10 */ /* 0x000fe2000fffe0ff */
[----:B------:R-:W-:-:S06]  /*0a00*/  IMAD R9, R15, UR4, R14 ;  /* 0x000000040f097c24 */ /* 0x000fcc000f8e020e */
[----:B------:R-:W4:Y:S01]  /*0a10*/  LDC.64 R4, c[0x0][0x388] ;  /* 0x0000e200ff047b82 */ /* 0x000f220000000a00 */
[----:B--2---:R-:W-:-:S06]  /*0a20*/  IMAD.WIDE.U32 R2, R7, 0x4, R2 ;  /* 0x0000000407027825 */ /* 0x004fcc00078e0002 */
[----:B------:R-:W2:Y:S01]  /*0a30*/  LDG.E R2, desc[UR8][R2.64] ;  /* 0x0000000802027981 */ /* 0x000ea2000c1e1900 */
[----:B----4-:R-:W-:-:S06]  /*0a40*/  IMAD.WIDE R4, R9, 0x4, R4 ;  /* 0x0000000409047825 */ /* 0x010fcc00078e0204 */
[----:B------:R-:W2:Y:S01]  /*0a50*/  LDG.E R5, desc[UR8][R4.64] ;  /* 0x0000000804057981 */ /* 0x000ea2000c1e1900 */
[----:B01-3--:R-:W-:-:S05]  /*0a60*/  I2FP.F32.S32 R17, R17 ;  /* 0x0000001100117245 */ /* 0x00bfca0000201400 */
[----:B--2---:R-:W-:-:S06]  /*0a70*/  FFMA R17, R2, R5, R17 ;  /* 0x0000000502117223 */ /* 0x004fcc0000000011 */
[----:B------:R-:W0:Y:S02]  /*0a80*/  F2I.TRUNC.NTZ R17, R17 ;  /* 0x0000001100117305 */ /* 0x000e24000020f100 */
.L_x_20:
[----:B01-3--:R-:W-:-:S07]  /*0a90*/  I2FP.F32.S32 R17, R17 ;  /* 0x0000001100117245 */ /* 0x00bfce0000201400 */
.L_x_17:
[----:B--2-4-:R-:W0:Y:S01]  /*0aa0*/  LDC.64 R2, c[0x0][0x390] ;  /* 0x0000e400ff027b82 */ /* 0x014e220000000a00 */
[----:B------:R-:W-:-:S04]  /*0ab0*/  IMAD R15, R0, R15, R14 ;  /* 0x0000000f000f7224 */ /* 0x000fc800078e020e */
[----:B0-----:R-:W-:-:S05]  /*0ac0*/  IMAD.WIDE R2, R15, 0x4, R2 ;  /* 0x000000040f027825 */ /* 0x001fca00078e0202 */
[----:B------:R-:W-:Y:S01]  /*0ad0*/  STG.E desc[UR8][R2.64], R17 ;  /* 0x0000001102007986 */ /* 0x000fe2000c101908 */
[----:B------:R-:W-:Y:S05]  /*0ae0*/  EXIT ;  /* 0x000000000000794d */ /* 0x000fea0003800000 */
.L_x_23:
        /* <DEDUP_REMOVED lines=9> */
.L_x_30:


//--------------------- .text._Z15MatrixTransposePfS_ii --------------------------
	.section	.text._Z15MatrixTransposePfS_ii,"ax",@progbits
	.align	128
        .global         _Z15MatrixTransposePfS_ii
        .type           _Z15MatrixTransposePfS_ii,@function
        .size           _Z15MatrixTransposePfS_ii,(.L_x_31 - _Z15MatrixTransposePfS_ii)
        .other          _Z15MatrixTransposePfS_ii,@"STO_CUDA_ENTRY STV_DEFAULT"
_Z15MatrixTransposePfS_ii:
.text._Z15MatrixTransposePfS_ii:
        /* <DEDUP_REMOVED lines=12> */
[----:B------:R-:W-:Y:S01]  /*00c0*/  ISETP.GE.OR P0, PT, R0, UR6, P0 ;  /* 0x0000000600007c0c */ /* 0x000fe20008706670 */
[----:B------:R-:W-:-:S12]  /*00d0*/  IMAD R7, R3, UR6, R0 ;  /* 0x0000000603077c24 */ /* 0x000fd8000f8e0200 */
[----:B------:R-:W-:Y:S05]  /*00e0*/  @P0 EXIT ;  /* 0x000000000000094d */ /* 0x000fea0003800000 */
[----:B------:R-:W0:Y:S01]  /*00f0*/  LDC.64 R2, c[0x0][0x380] ;  /* 0x0000e000ff027b82 */ /* 0x000e220000000a00 */
[----:B------:R-:W1:Y:S01]  /*0100*/  LDCU.64 UR4, c[0x0][0x358] ;  /* 0x00006b00ff0477ac */ /* 0x000e620008000a00 */
[----:B0-----:R-:W-:-:S06]  /*0110*/  IMAD.WIDE R2, R5, 0x4, R2 ;  /* 0x0000000405027825 */ /* 0x001fcc00078e0202 */
[----:B------:R-:W0:Y:S01]  /*0120*/  LDC.64 R4, c[0x0][0x388] ;  /* 0x0000e200ff047b82 */ /* 0x000e220000000a00 */
[----:B-1----:R-:W2:Y:S01]  /*0130*/  LDG.E R3, desc[UR4][R2.64] ;  /* 0x0000000402037981 */ /* 0x002ea2000c1e1900 */
[----:B0-----:R-:W-:-:S05]  /*0140*/  IMAD.WIDE R4, R7, 0x4, R4 ;  /* 0x0000000407047825 */ /* 0x001fca00078e0204 */
[----:B--2---:R-:W-:Y:S01]  /*0150*/  STG.E desc[UR4][R4.64], R3 ;  /* 0x0000000304007986 */ /* 0x004fe2000c101904 */
[----:B------:R-:W-:Y:S05]  /*0160*/  EXIT ;  /* 0x000000000000794d */ /* 0x000fea0003800000 */
.L_x_24:
        /* <DEDUP_REMOVED lines=9> */
.L_x_31:


//--------------------- .nv.shared.reserved.0     --------------------------
	.section	.nv.shared.reserved.0,"aw",@nobits
	.weak		__nv_reservedSMEM_offset_0_alias
	.size		__nv_reservedSMEM_offset_0_alias, 0, 64
	.other		__nv_reservedSMEM_offset_0_alias,@"STO_CUDA_RESERVED_SHARED STV_DEFAULT"
__nv_reservedSMEM_offset_0_alias:
	.zero		0
	.zero		64


//--------------------- .nv.constant0._Z6MatSubPfS_S_ii --------------------------
	.section	.nv.constant0._Z6MatSubPfS_S_ii,"a",@progbits
	.sectionflags	@""
	.align	4
.nv.constant0._Z6MatSubPfS_S_ii:
	.zero		928


//--------------------- .nv.constant0._Z3divPfS_S_ii --------------------------
	.section	.nv.constant0._Z3divPfS_S_ii,"a",@progbits
	.sectionflags	@""
	.align	4
.nv.constant0._Z3divPfS_S_ii:
	.zero		928


//--------------------- .nv.constant0._Z3MulPfS_S_ii --------------------------
	.section	.nv.constant0._Z3MulPfS_S_ii,"a",@progbits
	.sectionflags	@""
	.align	4
.nv.constant0._Z3MulPfS_S_ii:
	.zero		928


//--------------------- .nv.constant0._Z6MatAddPfS_S_ii --------------------------
	.section	.nv.constant0._Z6MatAddPfS_S_ii,"a",@progbits
	.sectionflags	@""
	.align	4
.nv.constant0._Z6MatAddPfS_S_ii:
	.zero		928


//--------------------- .nv.constant0._Z9MatrixMulPfS_S_iii --------------------------
	.section	.nv.constant0._Z9MatrixMulPfS_S_iii,"a",@progbits
	.sectionflags	@""
	.align	4
.nv.constant0._Z9MatrixMulPfS_S_iii:
	.zero		932


//--------------------- .nv.constant0._Z15MatrixTransposePfS_ii --------------------------
	.section	.nv.constant0._Z15MatrixTransposePfS_ii,"a",@progbits
	.sectionflags	@""
	.align	4
.nv.constant0._Z15MatrixTransposePfS_ii:
	.zero		920


//--------------------- SYMBOLS --------------------------

	.type		.nv.reservedSmem.offset0,@object
	.size		.nv.reservedSmem.offset0,0x4
